//
// Generated by NVIDIA NVVM Compiler
//
// Compiler Build ID: CL-36424714
// Cuda compilation tools, release 13.0, V13.0.88
// Based on NVVM 20.0.0
//

.version 9.0
.target sm_100
.address_size 64

	// .globl	_Z10find_costslllldPKdPdPcS1_

.visible .entry _Z10find_costslllldPKdPdPcS1_(
	.param .u64 _Z10find_costslllldPKdPdPcS1__param_0,
	.param .u64 _Z10find_costslllldPKdPdPcS1__param_1,
	.param .u64 _Z10find_costslllldPKdPdPcS1__param_2,
	.param .u64 _Z10find_costslllldPKdPdPcS1__param_3,
	.param .f64 _Z10find_costslllldPKdPdPcS1__param_4,
	.param .u64 .ptr .align 1 _Z10find_costslllldPKdPdPcS1__param_5,
	.param .u64 .ptr .align 1 _Z10find_costslllldPKdPdPcS1__param_6,
	.param .u64 .ptr .align 1 _Z10find_costslllldPKdPdPcS1__param_7,
	.param .u64 .ptr .align 1 _Z10find_costslllldPKdPdPcS1__param_8
)
{
	.local .align 8 .b8 	__local_depot0[24];
	.reg .b64 	%SP;
	.reg .b64 	%SPL;
	.reg .pred 	%p<21>;
	.reg .b16 	%rs<4>;
	.reg .b32 	%r<11>;
	.reg .b64 	%rd<124>;
	.reg .b64 	%fd<31>;

	mov.u64 	%SPL, __local_depot0;
	ld.param.u64 	%rd39, [_Z10find_costslllldPKdPdPcS1__param_1];
	ld.param.u64 	%rd40, [_Z10find_costslllldPKdPdPcS1__param_2];
	ld.param.f64 	%fd8, [_Z10find_costslllldPKdPdPcS1__param_4];
	ld.param.u64 	%rd45, [_Z10find_costslllldPKdPdPcS1__param_5];
	cvta.to.global.u64 	%rd1, %rd45;
	mov.u32 	%r2, %ctaid.y;
	mov.u32 	%r3, %ntid.y;
	mov.u32 	%r4, %tid.y;
	mad.lo.s32 	%r1, %r2, %r3, %r4;
	mov.u32 	%r5, %ctaid.x;
	mov.u32 	%r6, %ntid.x;
	mov.u32 	%r7, %tid.x;
	mad.lo.s32 	%r8, %r5, %r6, %r7;
	cvt.u64.u32 	%rd2, %r8;
	add.s64 	%rd123, %rd40, %rd39;
	setp.lt.s64 	%p2, %rd123, 1;
	@%p2 bra 	$L__BB0_14;
	ld.param.u64 	%rd117, [_Z10find_costslllldPKdPdPcS1__param_8];
	ld.param.u64 	%rd116, [_Z10find_costslllldPKdPdPcS1__param_7];
	ld.param.u64 	%rd115, [_Z10find_costslllldPKdPdPcS1__param_6];
	ld.param.u64 	%rd114, [_Z10find_costslllldPKdPdPcS1__param_3];
	ld.param.u64 	%rd113, [_Z10find_costslllldPKdPdPcS1__param_0];
	cvta.to.global.u64 	%rd46, %rd115;
	add.u64 	%rd4, %SPL, 0;
	cvt.u64.u32 	%rd48, %r1;
	setp.gt.s64 	%p3, %rd113, %rd48;
	setp.gt.s64 	%p4, %rd39, %rd2;
	and.pred  	%p1, %p3, %p4;
	not.b64 	%rd5, %rd114;
	add.s64 	%rd6, %rd5, %rd48;
	add.s64 	%rd7, %rd5, %rd2;
	add.s64 	%rd49, %rd114, %rd2;
	sub.s64 	%rd8, %rd49, %rd39;
	add.s64 	%rd50, %rd114, %rd48;
	add.s64 	%rd51, %rd113, -1;
	min.s64 	%rd52, %rd50, %rd51;
	max.s64 	%rd53, %rd6, -1;
	sub.s64 	%rd9, %rd52, %rd53;
	shl.b64 	%rd54, %rd114, 1;
	add.s64 	%rd10, %rd54, 2;
	mad.lo.s64 	%rd55, %rd39, %rd48, %rd2;
	mul.lo.s64 	%rd56, %rd55, %rd40;
	cvta.to.global.u64 	%rd57, %rd116;
	add.s64 	%rd11, %rd57, %rd56;
	neg.s64 	%rd122, %rd2;
	sub.s64 	%rd13, %rd114, %rd40;
	shl.b64 	%rd58, %rd56, 3;
	add.s64 	%rd14, %rd46, %rd58;
	shl.b64 	%rd59, %rd2, 3;
	neg.s64 	%rd121, %rd59;
	add.s64 	%rd60, %rd55, -1;
	mul.lo.s64 	%rd61, %rd40, %rd60;
	shl.b64 	%rd62, %rd61, 3;
	add.s64 	%rd63, %rd62, %rd46;
	add.s64 	%rd16, %rd63, -8;
	mad.lo.s64 	%rd64, %rd39, %rd52, %rd2;
	add.s64 	%rd65, %rd5, %rd64;
	mul.lo.s64 	%rd66, %rd40, %rd65;
	shl.b64 	%rd67, %rd66, 3;
	shl.b64 	%rd68, %rd49, 3;
	sub.s64 	%rd69, %rd67, %rd68;
	add.s64 	%rd70, %rd69, %rd1;
	add.s64 	%rd120, %rd70, -8;
	mad.lo.s64 	%rd71, %rd39, %rd6, %rd2;
	add.s64 	%rd72, %rd5, %rd71;
	mul.lo.s64 	%rd73, %rd40, %rd72;
	shl.b64 	%rd74, %rd73, 3;
	sub.s64 	%rd75, %rd74, %rd68;
	add.s64 	%rd76, %rd75, %rd1;
	add.s64 	%rd119, %rd76, -8;
	mul.lo.s64 	%rd77, %rd40, %rd39;
	mul.lo.s64 	%rd78, %rd77, %rd6;
	shl.b64 	%rd79, %rd78, 3;
	shl.b64 	%rd80, %rd114, 3;
	add.s64 	%rd19, %rd79, %rd80;
	add.s64 	%rd20, %rd49, -1;
	sub.s64 	%rd118, %rd13, %rd2;
	mul.lo.s64 	%rd81, %rd77, %rd52;
	shl.b64 	%rd82, %rd81, 3;
	add.s64 	%rd22, %rd82, %rd80;
	cvta.to.global.u64 	%rd23, %rd117;
	cvt.u32.u64 	%r9, %rd2;
$L__BB0_2:
	setp.lt.s64 	%p5, %rd122, %rd40;
	setp.gt.s64 	%p6, %rd122, -1;
	and.pred  	%p7, %p5, %p6;
	and.pred  	%p8, %p1, %p7;
	not.pred 	%p9, %p8;
	@%p9 bra 	$L__BB0_13;
	setp.ne.s32 	%p10, %r9, 0;
	setp.ne.s64 	%p11, %rd122, 0;
	and.pred  	%p12, %p10, %p11;
	@%p12 bra 	$L__BB0_5;
	max.s64 	%rd111, %rd2, %rd122;
	cvt.rn.f64.u64 	%fd26, %rd111;
	mul.f64 	%fd27, %fd8, %fd26;
	add.s64 	%rd112, %rd14, %rd121;
	st.global.f64 	[%rd112], %fd27;
	bra.uni 	$L__BB0_13;
$L__BB0_5:
	max.s64 	%rd83, %rd118, %rd8;
	max.s64 	%rd84, %rd83, -1;
	shl.b64 	%rd85, %rd84, 3;
	sub.s64 	%rd86, %rd20, %rd84;
	mul.lo.s64 	%rd87, %rd40, %rd86;
	shl.b64 	%rd88, %rd87, 3;
	sub.s64 	%rd89, %rd88, %rd85;
	add.s64 	%rd30, %rd1, %rd89;
	add.s64 	%rd31, %rd5, %rd122;
	add.s64 	%rd90, %rd30, %rd22;
	add.s64 	%rd91, %rd90, %rd121;
	ld.global.f64 	%fd1, [%rd91+-8];
	or.b64  	%rd92, %rd31, %rd7;
	setp.lt.s64 	%p13, %rd92, 0;
	mov.f64 	%fd28, 0d0000000000000000;
	@%p13 bra 	$L__BB0_7;
	ld.global.f64 	%fd28, [%rd120];
$L__BB0_7:
	setp.lt.s64 	%p14, %rd6, 0;
	mov.f64 	%fd29, 0d0000000000000000;
	@%p14 bra 	$L__BB0_9;
	add.s64 	%rd93, %rd30, %rd19;
	add.s64 	%rd94, %rd93, %rd121;
	ld.global.f64 	%fd29, [%rd94+-8];
$L__BB0_9:
	or.b64  	%rd95, %rd6, %rd7;
	or.b64  	%rd96, %rd95, %rd31;
	setp.lt.s64 	%p15, %rd96, 0;
	mov.f64 	%fd30, 0d0000000000000000;
	@%p15 bra 	$L__BB0_11;
	ld.global.f64 	%fd30, [%rd119];
$L__BB0_11:
	setp.ne.s32 	%p16, %r1, 180;
	min.s64 	%rd97, %rd7, %rd31;
	min.s64 	%rd98, %rd97, -1;
	add.f64 	%fd12, %fd1, %fd30;
	sub.f64 	%fd13, %fd12, %fd28;
	sub.f64 	%fd14, %fd13, %fd29;
	add.s64 	%rd99, %rd10, %rd98;
	add.s64 	%rd100, %rd13, %rd122;
	max.s64 	%rd101, %rd8, %rd100;
	max.s64 	%rd102, %rd101, -1;
	not.b64 	%rd103, %rd102;
	add.s64 	%rd104, %rd99, %rd103;
	mul.lo.s64 	%rd105, %rd104, %rd9;
	cvt.rn.f64.s64 	%fd15, %rd105;
	div.rn.f64 	%fd16, %fd14, %fd15;
	add.s64 	%rd106, %rd16, %rd121;
	ld.global.f64 	%fd17, [%rd106];
	add.f64 	%fd18, %fd17, %fd16;
	ld.global.f64 	%fd19, [%rd106+8];
	add.f64 	%fd20, %fd8, %fd19;
	add.s64 	%rd107, %rd14, %rd121;
	ld.global.f64 	%fd21, [%rd107+-8];
	add.f64 	%fd22, %fd8, %fd21;
	add.s64 	%rd108, %rd11, %rd122;
	st.local.f64 	[%rd4], %fd18;
	st.local.f64 	[%rd4+8], %fd20;
	st.local.f64 	[%rd4+16], %fd22;
	setp.lt.f64 	%p17, %fd18, %fd20;
	setp.lt.f64 	%p18, %fd18, %fd22;
	selp.b16 	%rs2, 0, 2, %p18;
	setp.lt.f64 	%p19, %fd20, %fd22;
	selp.b16 	%rs3, 1, 2, %p19;
	selp.b16 	%rs1, %rs2, %rs3, %p17;
	cvt.u32.u16 	%r10, %rs1;
	mul.wide.u32 	%rd109, %r10, 8;
	add.s64 	%rd110, %rd4, %rd109;
	ld.local.f64 	%fd23, [%rd110];
	st.global.f64 	[%rd107], %fd23;
	st.global.u8 	[%rd108], %rs1;
	@%p16 bra 	$L__BB0_13;
	cvt.rn.f64.u16 	%fd24, %rs1;
	atom.global.add.f64 	%fd25, [%rd23], %fd24;
$L__BB0_13:
	bar.sync 	0;
	add.s64 	%rd123, %rd123, -1;
	add.s64 	%rd122, %rd122, 1;
	add.s64 	%rd121, %rd121, 8;
	add.s64 	%rd120, %rd120, 8;
	add.s64 	%rd119, %rd119, 8;
	add.s64 	%rd118, %rd118, 1;
	setp.ne.s64 	%p20, %rd123, 0;
	@%p20 bra 	$L__BB0_2;
$L__BB0_14:
	ret;

}
	// .globl	_Z24traceback_correspondencelllPKdPKcPlPc
.visible .entry _Z24traceback_correspondencelllPKdPKcPlPc(
	.param .u64 _Z24traceback_correspondencelllPKdPKcPlPc_param_0,
	.param .u64 _Z24traceback_correspondencelllPKdPKcPlPc_param_1,
	.param .u64 _Z24traceback_correspondencelllPKdPKcPlPc_param_2,
	.param .u64 .ptr .align 1 _Z24traceback_correspondencelllPKdPKcPlPc_param_3,
	.param .u64 .ptr .align 1 _Z24traceback_correspondencelllPKdPKcPlPc_param_4,
	.param .u64 .ptr .align 1 _Z24traceback_correspondencelllPKdPKcPlPc_param_5,
	.param .u64 .ptr .align 1 _Z24traceback_correspondencelllPKdPKcPlPc_param_6
)
{
	.local .align 8 .b8 	__local_depot1[48];
	.reg .b64 	%SP;
	.reg .b64 	%SPL;
	.reg .pred 	%p<9>;
	.reg .b16 	%rs<2>;
	.reg .b32 	%r<6>;
	.reg .b64 	%rd<38>;

	mov.u64 	%SPL, __local_depot1;
	ld.param.u64 	%rd20, [_Z24traceback_correspondencelllPKdPKcPlPc_param_0];
	ld.param.u64 	%rd15, [_Z24traceback_correspondencelllPKdPKcPlPc_param_1];
	ld.param.u64 	%rd16, [_Z24traceback_correspondencelllPKdPKcPlPc_param_2];
	ld.param.u64 	%rd17, [_Z24traceback_correspondencelllPKdPKcPlPc_param_4];
	ld.param.u64 	%rd18, [_Z24traceback_correspondencelllPKdPKcPlPc_param_5];
	ld.param.u64 	%rd19, [_Z24traceback_correspondencelllPKdPKcPlPc_param_6];
	mov.u32 	%r1, %ctaid.y;
	mov.u32 	%r2, %ntid.y;
	mov.u32 	%r3, %tid.y;
	mad.lo.s32 	%r4, %r1, %r2, %r3;
	cvt.u64.u32 	%rd1, %r4;
	setp.le.s64 	%p1, %rd20, %rd1;
	@%p1 bra 	$L__BB1_6;
	add.s64 	%rd37, %rd15, -1;
	add.s64 	%rd36, %rd16, -1;
	setp.eq.s64 	%p2, %rd37, 0;
	setp.eq.s64 	%p3, %rd36, 0;
	or.pred  	%p4, %p2, %p3;
	@%p4 bra 	$L__BB1_6;
	add.u64 	%rd4, %SPL, 0;
	add.u64 	%rd5, %SPL, 24;
	mul.lo.s64 	%rd6, %rd15, %rd1;
	cvta.to.global.u64 	%rd7, %rd17;
	cvta.to.global.u64 	%rd8, %rd18;
	cvta.to.global.u64 	%rd9, %rd19;
$L__BB1_3:
	add.s64 	%rd23, %rd37, %rd6;
	mad.lo.s64 	%rd24, %rd23, %rd16, %rd36;
	add.s64 	%rd25, %rd7, %rd24;
	ld.global.s8 	%r5, [%rd25];
	setp.ne.s32 	%p5, %r5, 0;
	mov.b64 	%rd26, 1;
	st.local.u64 	[%rd4], %rd26;
	st.local.u64 	[%rd4+8], %rd26;
	mov.b64 	%rd27, 0;
	st.local.u64 	[%rd4+16], %rd27;
	st.local.u64 	[%rd5], %rd26;
	st.local.u64 	[%rd5+8], %rd27;
	st.local.u64 	[%rd5+16], %rd26;
	mul.wide.s32 	%rd28, %r5, 8;
	add.s64 	%rd29, %rd4, %rd28;
	ld.local.u64 	%rd30, [%rd29];
	sub.s64 	%rd37, %rd37, %rd30;
	add.s64 	%rd31, %rd5, %rd28;
	ld.local.u64 	%rd32, [%rd31];
	sub.s64 	%rd36, %rd36, %rd32;
	add.s64 	%rd14, %rd37, %rd6;
	shl.b64 	%rd33, %rd14, 3;
	add.s64 	%rd34, %rd8, %rd33;
	st.global.u64 	[%rd34], %rd36;
	@%p5 bra 	$L__BB1_5;
	add.s64 	%rd35, %rd9, %rd14;
	mov.b16 	%rs1, 1;
	st.global.u8 	[%rd35], %rs1;
$L__BB1_5:
	setp.ne.s64 	%p6, %rd37, 0;
	setp.ne.s64 	%p7, %rd36, 0;
	and.pred  	%p8, %p6, %p7;
	@%p8 bra 	$L__BB1_3;
$L__BB1_6:
	ret;

}
	// .globl	_Z20get_pixel_similaritylllPKdS0_Pd
.visible .entry _Z20get_pixel_similaritylllPKdS0_Pd(
	.param .u64 _Z20get_pixel_similaritylllPKdS0_Pd_param_0,
	.param .u64 _Z20get_pixel_similaritylllPKdS0_Pd_param_1,
	.param .u64 _Z20get_pixel_similaritylllPKdS0_Pd_param_2,
	.param .u64 .ptr .align 1 _Z20get_pixel_similaritylllPKdS0_Pd_param_3,
	.param .u64 .ptr .align 1 _Z20get_pixel_similaritylllPKdS0_Pd_param_4,
	.param .u64 .ptr .align 1 _Z20get_pixel_similaritylllPKdS0_Pd_param_5
)
{
	.reg .pred 	%p<6>;
	.reg .b32 	%r<13>;
	.reg .b64 	%rd<24>;
	.reg .b64 	%fd<5>;

	ld.param.u64 	%rd9, [_Z20get_pixel_similaritylllPKdS0_Pd_param_0];
	ld.param.u64 	%rd4, [_Z20get_pixel_similaritylllPKdS0_Pd_param_1];
	ld.param.u64 	%rd5, [_Z20get_pixel_similaritylllPKdS0_Pd_param_2];
	ld.param.u64 	%rd6, [_Z20get_pixel_similaritylllPKdS0_Pd_param_3];
	ld.param.u64 	%rd7, [_Z20get_pixel_similaritylllPKdS0_Pd_param_4];
	ld.param.u64 	%rd8, [_Z20get_pixel_similaritylllPKdS0_Pd_param_5];
	mov.u32 	%r1, %ctaid.y;
	mov.u32 	%r2, %ntid.y;
	mov.u32 	%r3, %tid.y;
	mad.lo.s32 	%r4, %r1, %r2, %r3;
	cvt.u64.u32 	%rd1, %r4;
	mov.u32 	%r5, %ctaid.x;
	mov.u32 	%r6, %ntid.x;
	mov.u32 	%r7, %tid.x;
	mad.lo.s32 	%r8, %r5, %r6, %r7;
	cvt.u64.u32 	%rd2, %r8;
	mov.u32 	%r9, %ctaid.z;
	mov.u32 	%r10, %ntid.z;
	mov.u32 	%r11, %tid.z;
	mad.lo.s32 	%r12, %r9, %r10, %r11;
	cvt.u64.u32 	%rd3, %r12;
	setp.le.s64 	%p1, %rd9, %rd1;
	setp.le.s64 	%p2, %rd4, %rd2;
	or.pred  	%p3, %p1, %p2;
	setp.le.s64 	%p4, %rd5, %rd3;
	or.pred  	%p5, %p3, %p4;
	@%p5 bra 	$L__BB2_2;
	cvta.to.global.u64 	%rd10, %rd6;
	cvta.to.global.u64 	%rd11, %rd7;
	cvta.to.global.u64 	%rd12, %rd8;
	mad.lo.s64 	%rd13, %rd4, %rd1, %rd2;
	shl.b64 	%rd14, %rd13, 3;
	add.s64 	%rd15, %rd10, %rd14;
	ld.global.f64 	%fd1, [%rd15];
	mul.lo.s64 	%rd16, %rd5, %rd1;
	add.s64 	%rd17, %rd16, %rd3;
	shl.b64 	%rd18, %rd17, 3;
	add.s64 	%rd19, %rd11, %rd18;
	ld.global.f64 	%fd2, [%rd19];
	sub.f64 	%fd3, %fd1, %fd2;
	mul.f64 	%fd4, %fd3, %fd3;
	mad.lo.s64 	%rd20, %rd5, %rd2, %rd3;
	mad.lo.s64 	%rd21, %rd16, %rd4, %rd20;
	shl.b64 	%rd22, %rd21, 3;
	add.s64 	%rd23, %rd12, %rd22;
	st.global.f64 	[%rd23], %fd4;
$L__BB2_2:
	ret;

}
	// .globl	_Z23cumulative_sum_cols_srclllPd
.visible .entry _Z23cumulative_sum_cols_srclllPd(
	.param .u64 _Z23cumulative_sum_cols_srclllPd_param_0,
	.param .u64 _Z23cumulative_sum_cols_srclllPd_param_1,
	.param .u64 _Z23cumulative_sum_cols_srclllPd_param_2,
	.param .u64 .ptr .align 1 _Z23cumulative_sum_cols_srclllPd_param_3
)
{
	.reg .pred 	%p<13>;
	.reg .b32 	%r<9>;
	.reg .b64 	%rd<79>;
	.reg .b64 	%fd<15>;

	ld.param.u64 	%rd39, [_Z23cumulative_sum_cols_srclllPd_param_0];
	ld.param.u64 	%rd37, [_Z23cumulative_sum_cols_srclllPd_param_1];
	ld.param.u64 	%rd38, [_Z23cumulative_sum_cols_srclllPd_param_2];
	ld.param.u64 	%rd40, [_Z23cumulative_sum_cols_srclllPd_param_3];
	cvta.to.global.u64 	%rd1, %rd40;
	mov.u32 	%r1, %ctaid.y;
	mov.u32 	%r2, %ntid.y;
	mov.u32 	%r3, %tid.y;
	mad.lo.s32 	%r4, %r1, %r2, %r3;
	cvt.u64.u32 	%rd2, %r4;
	mov.u32 	%r5, %ctaid.x;
	mov.u32 	%r6, %ntid.x;
	mov.u32 	%r7, %tid.x;
	mad.lo.s32 	%r8, %r5, %r6, %r7;
	cvt.u64.u32 	%rd78, %r8;
	setp.le.s64 	%p1, %rd39, %rd2;
	setp.le.s64 	%p2, %rd37, %rd78;
	or.pred  	%p3, %p1, %p2;
	setp.eq.s32 	%p4, %r8, 0;
	or.pred  	%p5, %p4, %p3;
	@%p5 bra 	$L__BB3_9;
	add.s64 	%rd75, %rd78, 1;
	setp.ge.u64 	%p6, %rd75, %rd37;
	setp.lt.s64 	%p7, %rd38, 2;
	or.pred  	%p8, %p6, %p7;
	@%p8 bra 	$L__BB3_9;
	mul.lo.s64 	%rd5, %rd37, %rd2;
	sub.s64 	%rd43, %rd37, %rd78;
	add.s64 	%rd44, %rd43, -2;
	add.s64 	%rd45, %rd38, -2;
	min.u64 	%rd46, %rd44, %rd45;
	add.s64 	%rd6, %rd46, 1;
	and.b64  	%rd73, %rd6, 3;
	setp.lt.u64 	%p9, %rd46, 3;
	mov.b64 	%rd77, 0;
	mov.b64 	%rd76, 1;
	@%p9 bra 	$L__BB3_6;
	add.s64 	%rd48, %rd5, %rd78;
	mul.lo.s64 	%rd49, %rd38, %rd48;
	shl.b64 	%rd50, %rd49, 3;
	add.s64 	%rd67, %rd1, %rd50;
	shl.b64 	%rd51, %rd38, 5;
	add.s64 	%rd9, %rd51, 32;
	and.b64  	%rd77, %rd6, -4;
	neg.s64 	%rd10, %rd77;
	shl.b64 	%rd53, %rd38, 3;
	add.s64 	%rd11, %rd53, 8;
	ld.global.f64 	%fd14, [%rd67];
	mov.b64 	%rd68, 0;
$L__BB3_4:
	add.s64 	%rd54, %rd67, %rd11;
	ld.global.f64 	%fd4, [%rd54];
	add.f64 	%fd5, %fd14, %fd4;
	st.global.f64 	[%rd54], %fd5;
	add.s64 	%rd55, %rd54, %rd11;
	ld.global.f64 	%fd6, [%rd55];
	add.f64 	%fd7, %fd5, %fd6;
	st.global.f64 	[%rd55], %fd7;
	add.s64 	%rd56, %rd55, %rd11;
	ld.global.f64 	%fd8, [%rd56];
	add.f64 	%fd9, %fd7, %fd8;
	st.global.f64 	[%rd56], %fd9;
	add.s64 	%rd57, %rd56, %rd11;
	ld.global.f64 	%fd10, [%rd57];
	add.f64 	%fd14, %fd9, %fd10;
	st.global.f64 	[%rd57], %fd14;
	add.s64 	%rd68, %rd68, 4;
	add.s64 	%rd67, %rd67, %rd9;
	add.s64 	%rd58, %rd10, %rd68;
	setp.ne.s64 	%p10, %rd58, 0;
	@%p10 bra 	$L__BB3_4;
	add.s64 	%rd76, %rd68, 1;
	add.s64 	%rd78, %rd78, %rd68;
	add.s64 	%rd75, %rd78, 1;
$L__BB3_6:
	setp.eq.s64 	%p11, %rd73, 0;
	@%p11 bra 	$L__BB3_9;
	add.s64 	%rd59, %rd75, %rd5;
	mad.lo.s64 	%rd60, %rd38, %rd59, %rd76;
	shl.b64 	%rd61, %rd60, 3;
	add.s64 	%rd74, %rd1, %rd61;
	shl.b64 	%rd62, %rd38, 3;
	add.s64 	%rd25, %rd62, 8;
	mul.lo.s64 	%rd26, %rd5, %rd38;
$L__BB3_8:
	.pragma "nounroll";
	mov.u64 	%rd30, %rd76;
	mov.u64 	%rd29, %rd75;
	mad.lo.s64 	%rd63, %rd78, %rd38, %rd26;
	add.s64 	%rd64, %rd63, %rd77;
	shl.b64 	%rd65, %rd64, 3;
	add.s64 	%rd66, %rd1, %rd65;
	ld.global.f64 	%fd11, [%rd66];
	ld.global.f64 	%fd12, [%rd74];
	add.f64 	%fd13, %fd11, %fd12;
	st.global.f64 	[%rd74], %fd13;
	add.s64 	%rd76, %rd30, 1;
	add.s64 	%rd75, %rd29, 1;
	add.s64 	%rd74, %rd74, %rd25;
	add.s64 	%rd73, %rd73, -1;
	setp.ne.s64 	%p12, %rd73, 0;
	mov.u64 	%rd77, %rd30;
	mov.u64 	%rd78, %rd29;
	@%p12 bra 	$L__BB3_8;
$L__BB3_9:
	ret;

}
	// .globl	_Z23cumulative_sum_cols_dstlllPd
.visible .entry _Z23cumulative_sum_cols_dstlllPd(
	.param .u64 _Z23cumulative_sum_cols_dstlllPd_param_0,
	.param .u64 _Z23cumulative_sum_cols_dstlllPd_param_1,
	.param .u64 _Z23cumulative_sum_cols_dstlllPd_param_2,
	.param .u64 .ptr .align 1 _Z23cumulative_sum_cols_dstlllPd_param_3
)
{
	.reg .pred 	%p<11>;
	.reg .b32 	%r<10>;
	.reg .b64 	%rd<79>;
	.reg .b64 	%fd<15>;

	ld.param.u64 	%rd38, [_Z23cumulative_sum_cols_dstlllPd_param_0];
	ld.param.u64 	%rd36, [_Z23cumulative_sum_cols_dstlllPd_param_1];
	ld.param.u64 	%rd39, [_Z23cumulative_sum_cols_dstlllPd_param_2];
	ld.param.u64 	%rd40, [_Z23cumulative_sum_cols_dstlllPd_param_3];
	cvta.to.global.u64 	%rd1, %rd40;
	mov.u32 	%r1, %ctaid.y;
	mov.u32 	%r2, %ntid.y;
	mov.u32 	%r3, %tid.y;
	mad.lo.s32 	%r4, %r1, %r2, %r3;
	cvt.u64.u32 	%rd2, %r4;
	mov.u32 	%r5, %ctaid.z;
	mov.u32 	%r6, %ntid.z;
	mov.u32 	%r7, %tid.z;
	mad.lo.s32 	%r8, %r5, %r6, %r7;
	cvt.u64.u32 	%rd77, %r8;
	setp.le.s64 	%p1, %rd38, %rd2;
	setp.le.s64 	%p2, %rd39, %rd77;
	or.pred  	%p3, %p1, %p2;
	@%p3 bra 	$L__BB4_9;
	add.s64 	%rd76, %rd77, 1;
	setp.lt.s64 	%p4, %rd36, 2;
	setp.ge.u64 	%p5, %rd76, %rd39;
	or.pred  	%p6, %p4, %p5;
	@%p6 bra 	$L__BB4_9;
	mul.lo.s64 	%rd5, %rd36, %rd2;
	mul.lo.s64 	%rd6, %rd5, %rd39;
	sub.s64 	%rd44, %rd39, %rd77;
	add.s64 	%rd45, %rd44, -2;
	add.s64 	%rd46, %rd36, -2;
	min.u64 	%rd47, %rd45, %rd46;
	add.s64 	%rd7, %rd47, 1;
	and.b64  	%rd73, %rd7, 3;
	setp.lt.u64 	%p7, %rd47, 3;
	mov.b64 	%rd78, 0;
	mov.b64 	%rd69, 1;
	@%p7 bra 	$L__BB4_6;
	and.b64  	%rd49, %rd7, -4;
	neg.s64 	%rd9, %rd49;
	add.s64 	%rd50, %rd6, %rd77;
	shl.b64 	%rd51, %rd50, 3;
	add.s64 	%rd67, %rd1, %rd51;
	shl.b64 	%rd52, %rd39, 5;
	add.s64 	%rd11, %rd52, 32;
	shl.b64 	%rd53, %rd39, 3;
	add.s64 	%rd12, %rd53, 8;
	ld.global.f64 	%fd14, [%rd67];
	mov.b64 	%rd69, 1;
$L__BB4_4:
	add.s64 	%rd54, %rd67, %rd12;
	ld.global.f64 	%fd4, [%rd54];
	add.f64 	%fd5, %fd14, %fd4;
	st.global.f64 	[%rd54], %fd5;
	add.s64 	%rd55, %rd54, %rd12;
	ld.global.f64 	%fd6, [%rd55];
	add.f64 	%fd7, %fd5, %fd6;
	st.global.f64 	[%rd55], %fd7;
	add.s64 	%rd56, %rd55, %rd12;
	ld.global.f64 	%fd8, [%rd56];
	add.f64 	%fd9, %fd7, %fd8;
	st.global.f64 	[%rd56], %fd9;
	add.s64 	%rd57, %rd56, %rd12;
	ld.global.f64 	%fd10, [%rd57];
	add.f64 	%fd14, %fd9, %fd10;
	st.global.f64 	[%rd57], %fd14;
	add.s64 	%rd69, %rd69, 4;
	add.s64 	%rd58, %rd9, %rd69;
	add.s64 	%rd67, %rd67, %rd11;
	setp.ne.s64 	%p8, %rd58, 1;
	@%p8 bra 	$L__BB4_4;
	add.s64 	%rd76, %rd77, %rd69;
	add.s64 	%rd77, %rd76, -1;
	and.b64  	%rd78, %rd7, -4;
$L__BB4_6:
	setp.eq.s64 	%p9, %rd73, 0;
	@%p9 bra 	$L__BB4_9;
	add.s64 	%rd59, %rd69, %rd5;
	mad.lo.s64 	%rd60, %rd39, %rd59, %rd76;
	shl.b64 	%rd61, %rd60, 3;
	add.s64 	%rd74, %rd1, %rd61;
	shl.b64 	%rd62, %rd39, 3;
	add.s64 	%rd25, %rd62, 8;
$L__BB4_8:
	.pragma "nounroll";
	mov.u64 	%rd29, %rd76;
	mov.u64 	%rd28, %rd69;
	mad.lo.s64 	%rd63, %rd78, %rd39, %rd6;
	add.s64 	%rd64, %rd63, %rd77;
	shl.b64 	%rd65, %rd64, 3;
	add.s64 	%rd66, %rd1, %rd65;
	ld.global.f64 	%fd11, [%rd66];
	ld.global.f64 	%fd12, [%rd74];
	add.f64 	%fd13, %fd11, %fd12;
	st.global.f64 	[%rd74], %fd13;
	add.s64 	%rd76, %rd29, 1;
	add.s64 	%rd69, %rd28, 1;
	add.s64 	%rd74, %rd74, %rd25;
	add.s64 	%rd73, %rd73, -1;
	setp.ne.s64 	%p10, %rd73, 0;
	mov.u64 	%rd77, %rd29;
	mov.u64 	%rd78, %rd28;
	@%p10 bra 	$L__BB4_8;
$L__BB4_9:
	ret;

}
	// .globl	_Z19cumulative_sum_rowslllPd
.visible .entry _Z19cumulative_sum_rowslllPd(
	.param .u64 _Z19cumulative_sum_rowslllPd_param_0,
	.param .u64 _Z19cumulative_sum_rowslllPd_param_1,
	.param .u64 _Z19cumulative_sum_rowslllPd_param_2,
	.param .u64 .ptr .align 1 _Z19cumulative_sum_rowslllPd_param_3
)
{
	.reg .pred 	%p<14>;
	.reg .b32 	%r<10>;
	.reg .b64 	%rd<73>;
	.reg .b64 	%fd<37>;

	ld.param.u64 	%rd24, [_Z19cumulative_sum_rowslllPd_param_0];
	ld.param.u64 	%rd25, [_Z19cumulative_sum_rowslllPd_param_1];
	ld.param.u64 	%rd27, [_Z19cumulative_sum_rowslllPd_param_2];
	ld.param.u64 	%rd28, [_Z19cumulative_sum_rowslllPd_param_3];
	cvta.to.global.u64 	%rd1, %rd28;
	mov.u32 	%r1, %ctaid.x;
	mov.u32 	%r2, %ntid.x;
	mov.u32 	%r3, %tid.x;
	mad.lo.s32 	%r4, %r1, %r2, %r3;
	cvt.u64.u32 	%rd2, %r4;
	mov.u32 	%r5, %ctaid.z;
	mov.u32 	%r6, %ntid.z;
	mov.u32 	%r7, %tid.z;
	mad.lo.s32 	%r8, %r5, %r6, %r7;
	cvt.u64.u32 	%rd3, %r8;
	setp.le.s64 	%p1, %rd25, %rd2;
	setp.le.s64 	%p2, %rd27, %rd3;
	or.pred  	%p3, %p1, %p2;
	setp.lt.s64 	%p4, %rd24, 2;
	or.pred  	%p5, %p3, %p4;
	@%p5 bra 	$L__BB5_12;
	mul.lo.s64 	%rd4, %rd27, %rd25;
	mad.lo.s64 	%rd5, %rd27, %rd2, %rd3;
	add.s64 	%rd6, %rd24, -1;
	add.s64 	%rd30, %rd24, -2;
	and.b64  	%rd7, %rd6, 7;
	setp.lt.u64 	%p6, %rd30, 7;
	mov.b64 	%rd70, 1;
	@%p6 bra 	$L__BB5_4;
	and.b64  	%rd32, %rd6, -8;
	neg.s64 	%rd8, %rd32;
	shl.b64 	%rd33, %rd5, 3;
	add.s64 	%rd68, %rd1, %rd33;
	shl.b64 	%rd10, %rd4, 5;
	mul.lo.s64 	%rd11, %rd4, 40;
	mul.lo.s64 	%rd12, %rd4, 48;
	mul.lo.s64 	%rd13, %rd4, 56;
	ld.global.f64 	%fd36, [%rd68];
	mov.b64 	%rd70, 1;
$L__BB5_3:
	.pragma "nounroll";
	shl.b64 	%rd34, %rd4, 3;
	add.s64 	%rd35, %rd68, %rd34;
	ld.global.f64 	%fd4, [%rd35];
	add.f64 	%fd5, %fd36, %fd4;
	st.global.f64 	[%rd35], %fd5;
	shl.b64 	%rd36, %rd4, 4;
	add.s64 	%rd37, %rd68, %rd36;
	ld.global.f64 	%fd6, [%rd37];
	add.f64 	%fd7, %fd5, %fd6;
	st.global.f64 	[%rd37], %fd7;
	mad.lo.s64 	%rd38, %rd4, 24, %rd68;
	ld.global.f64 	%fd8, [%rd38];
	add.f64 	%fd9, %fd7, %fd8;
	st.global.f64 	[%rd38], %fd9;
	add.s64 	%rd39, %rd68, %rd10;
	ld.global.f64 	%fd10, [%rd39];
	add.f64 	%fd11, %fd9, %fd10;
	st.global.f64 	[%rd39], %fd11;
	add.s64 	%rd40, %rd68, %rd11;
	ld.global.f64 	%fd12, [%rd40];
	add.f64 	%fd13, %fd11, %fd12;
	st.global.f64 	[%rd40], %fd13;
	add.s64 	%rd41, %rd68, %rd12;
	ld.global.f64 	%fd14, [%rd41];
	add.f64 	%fd15, %fd13, %fd14;
	st.global.f64 	[%rd41], %fd15;
	add.s64 	%rd42, %rd68, %rd13;
	ld.global.f64 	%fd16, [%rd42];
	add.f64 	%fd17, %fd15, %fd16;
	st.global.f64 	[%rd42], %fd17;
	shl.b64 	%rd43, %rd4, 6;
	add.s64 	%rd68, %rd68, %rd43;
	ld.global.f64 	%fd18, [%rd68];
	add.f64 	%fd36, %fd17, %fd18;
	st.global.f64 	[%rd68], %fd36;
	add.s64 	%rd70, %rd70, 8;
	add.s64 	%rd44, %rd8, %rd70;
	setp.ne.s64 	%p7, %rd44, 1;
	@%p7 bra 	$L__BB5_3;
$L__BB5_4:
	setp.eq.s64 	%p8, %rd7, 0;
	@%p8 bra 	$L__BB5_12;
	and.b64  	%rd19, %rd6, 3;
	setp.lt.u64 	%p9, %rd7, 4;
	@%p9 bra 	$L__BB5_7;
	add.s64 	%rd45, %rd70, -1;
	mad.lo.s64 	%rd46, %rd4, %rd45, %rd5;
	shl.b64 	%rd47, %rd46, 3;
	add.s64 	%rd48, %rd1, %rd47;
	ld.global.f64 	%fd19, [%rd48];
	shl.b64 	%rd49, %rd4, 3;
	add.s64 	%rd50, %rd48, %rd49;
	ld.global.f64 	%fd20, [%rd50];
	add.f64 	%fd21, %fd19, %fd20;
	st.global.f64 	[%rd50], %fd21;
	add.s64 	%rd51, %rd50, %rd49;
	ld.global.f64 	%fd22, [%rd51];
	add.f64 	%fd23, %fd21, %fd22;
	st.global.f64 	[%rd51], %fd23;
	add.s64 	%rd52, %rd51, %rd49;
	ld.global.f64 	%fd24, [%rd52];
	add.f64 	%fd25, %fd23, %fd24;
	st.global.f64 	[%rd52], %fd25;
	add.s64 	%rd53, %rd52, %rd49;
	ld.global.f64 	%fd26, [%rd53];
	add.f64 	%fd27, %fd25, %fd26;
	st.global.f64 	[%rd53], %fd27;
	add.s64 	%rd70, %rd70, 4;
$L__BB5_7:
	setp.eq.s64 	%p10, %rd19, 0;
	@%p10 bra 	$L__BB5_12;
	setp.eq.s64 	%p11, %rd19, 1;
	@%p11 bra 	$L__BB5_10;
	add.s64 	%rd54, %rd70, -1;
	mad.lo.s64 	%rd55, %rd4, %rd54, %rd5;
	shl.b64 	%rd56, %rd55, 3;
	add.s64 	%rd57, %rd1, %rd56;
	ld.global.f64 	%fd28, [%rd57];
	shl.b64 	%rd58, %rd4, 3;
	add.s64 	%rd59, %rd57, %rd58;
	ld.global.f64 	%fd29, [%rd59];
	add.f64 	%fd30, %fd28, %fd29;
	st.global.f64 	[%rd59], %fd30;
	add.s64 	%rd60, %rd59, %rd58;
	ld.global.f64 	%fd31, [%rd60];
	add.f64 	%fd32, %fd30, %fd31;
	st.global.f64 	[%rd60], %fd32;
	add.s64 	%rd70, %rd70, 2;
$L__BB5_10:
	and.b64  	%rd61, %rd6, 1;
	setp.eq.b64 	%p12, %rd61, 1;
	not.pred 	%p13, %p12;
	@%p13 bra 	$L__BB5_12;
	add.s64 	%rd62, %rd70, -1;
	mad.lo.s64 	%rd63, %rd4, %rd62, %rd5;
	shl.b64 	%rd64, %rd63, 3;
	add.s64 	%rd65, %rd1, %rd64;
	ld.global.f64 	%fd33, [%rd65];
	shl.b64 	%rd66, %rd4, 3;
	add.s64 	%rd67, %rd65, %rd66;
	ld.global.f64 	%fd34, [%rd67];
	add.f64 	%fd35, %fd33, %fd34;
	st.global.f64 	[%rd67], %fd35;
$L__BB5_12:
	ret;

}


// ===== COMPILED SASS (sm_100) =====

	.target	sm_100

	.elftype	@"ET_EXEC"


//--------------------- .note.nv.tkinfo           --------------------------
	.section	.note.nv.tkinfo,"",@"SHT_NOTE"
	.sectionflags	@"SHF_NOTE_NV_TKINFO"
	.tkinfo
        /*0018*/ 	.word	0x00000002
        /*0030*/ 	.string	""
        /*0030*/ 	.string	"ptxas"
        /*0030*/ 	.string	"Cuda compilation tools, release 13.0, V13.0.88"
        /*0030*/ 	.string	"Build cuda_13.0.r13.0/compiler.36424714_0"
        /*0030*/ 	.string	"-arch sm_100 -m 64 "



//--------------------- .note.nv.cuinfo           --------------------------
	.section	.note.nv.cuinfo,"",@"SHT_NOTE"
	.sectionflags	@"SHF_NOTE_NV_CUINFO"
        /*0018*/ 	.short	0x0002
        /*001a*/ 	.short	0x0064
        /*001c*/ 	.short	0x0082
	.zero		2


//--------------------- .nv.info                  --------------------------
	.section	.nv.info,"",@"SHT_CUDA_INFO"
	.align	4


	//----- nvinfo : EIATTR_REGCOUNT
	.align		4
        /*0000*/ 	.byte	0x04, 0x2f
        /*0002*/ 	.short	(.L_1 - .L_0)
	.align		4
.L_0:
        /*0004*/ 	.word	index@(_Z10find_costslllldPKdPdPcS1_)
        /*0008*/ 	.word	0x00000038


	//----- nvinfo : EIATTR_FRAME_SIZE
	.align		4
.L_1:
        /*000c*/ 	.byte	0x04, 0x11
        /*000e*/ 	.short	(.L_3 - .L_2)
	.align		4
.L_2:
        /*0010*/ 	.word	index@($__internal_0_$__cuda_sm20_div_rn_f64_full)
        /*0014*/ 	.word	0x00000018


	//----- nvinfo : EIATTR_FRAME_SIZE
	.align		4
.L_3:
        /*0018*/ 	.byte	0x04, 0x11
        /*001a*/ 	.short	(.L_5 - .L_4)
	.align		4
.L_4:
        /*001c*/ 	.word	index@(_Z10find_costslllldPKdPdPcS1_)
        /*0020*/ 	.word	0x00000018


	//----- nvinfo : EIATTR_REGCOUNT
	.align		4
.L_5:
        /*0024*/ 	.byte	0x04, 0x2f
        /*0026*/ 	.short	(.L_7 - .L_6)
	.align		4
.L_6:
        /*0028*/ 	.word	index@(_Z24traceback_correspondencelllPKdPKcPlPc)
        /*002c*/ 	.word	0x00000012


	//----- nvinfo : EIATTR_FRAME_SIZE
	.align		4
.L_7:
        /*0030*/ 	.byte	0x04, 0x11
        /*0032*/ 	.short	(.L_9 - .L_8)
	.align		4
.L_8:
        /*0034*/ 	.word	index@(_Z24traceback_correspondencelllPKdPKcPlPc)
        /*0038*/ 	.word	0x00000030


	//----- nvinfo : EIATTR_REGCOUNT
	.align		4
.L_9:
        /*003c*/ 	.byte	0x04, 0x2f
        /*003e*/ 	.short	(.L_11 - .L_10)
	.align		4
.L_10:
        /*0040*/ 	.word	index@(_Z20get_pixel_similaritylllPKdS0_Pd)
        /*0044*/ 	.word	0x00000010


	//----- nvinfo : EIATTR_FRAME_SIZE
	.align		4
.L_11:
        /*0048*/ 	.byte	0x04, 0x11
        /*004a*/ 	.short	(.L_13 - .L_12)
	.align		4
.L_12:
        /*004c*/ 	.word	index@(_Z20get_pixel_similaritylllPKdS0_Pd)
        /*0050*/ 	.word	0x00000000


	//----- nvinfo : EIATTR_REGCOUNT
	.align		4
.L_13:
        /*0054*/ 	.byte	0x04, 0x2f
        /*0056*/ 	.short	(.L_15 - .L_14)
	.align		4
.L_14:
        /*0058*/ 	.word	index@(_Z23cumulative_sum_cols_srclllPd)
        /*005c*/ 	.word	0x00000020


	//----- nvinfo : EIATTR_FRAME_SIZE
	.align		4
.L_15:
        /*0060*/ 	.byte	0x04, 0x11
        /*0062*/ 	.short	(.L_17 - .L_16)
	.align		4
.L_16:
        /*0064*/ 	.word	index@(_Z23cumulative_sum_cols_srclllPd)
        /*0068*/ 	.word	0x00000000


	//----- nvinfo : EIATTR_REGCOUNT
	.align		4
.L_17:
        /*006c*/ 	.byte	0x04, 0x2f
        /*006e*/ 	.short	(.L_19 - .L_18)
	.align		4
.L_18:
        /*0070*/ 	.word	index@(_Z23cumulative_sum_cols_dstlllPd)
        /*0074*/ 	.word	0x00000022


	//----- nvinfo : EIATTR_FRAME_SIZE
	.align		4
.L_19:
        /*0078*/ 	.byte	0x04, 0x11
        /*007a*/ 	.short	(.L_21 - .L_20)
	.align		4
.L_20:
        /*007c*/ 	.word	index@(_Z23cumulative_sum_cols_dstlllPd)
        /*0080*/ 	.word	0x00000000


	//----- nvinfo : EIATTR_REGCOUNT
	.align		4
.L_21:
        /*0084*/ 	.byte	0x04, 0x2f
        /*0086*/ 	.short	(.L_23 - .L_22)
	.align		4
.L_22:
        /*0088*/ 	.word	index@(_Z19cumulative_sum_rowslllPd)
        /*008c*/ 	.word	0x00000020


	//----- nvinfo : EIATTR_FRAME_SIZE
	.align		4
.L_23:
        /*0090*/ 	.byte	0x04, 0x11
        /*0092*/ 	.short	(.L_25 - .L_24)
	.align		4
.L_24:
        /*0094*/ 	.word	index@(_Z19cumulative_sum_rowslllPd)
        /*0098*/ 	.word	0x00000000


	//----- nvinfo : EIATTR_MIN_STACK_SIZE
	.align		4
.L_25:
        /*009c*/ 	.byte	0x04, 0x12
        /*009e*/ 	.short	(.L_27 - .L_26)
	.align		4
.L_26:
        /*00a0*/ 	.word	index@(_Z19cumulative_sum_rowslllPd)
        /*00a4*/ 	.word	0x00000000


	//----- nvinfo : EIATTR_MIN_STACK_SIZE
	.align		4
.L_27:
        /*00a8*/ 	.byte	0x04, 0x12
        /*00aa*/ 	.short	(.L_29 - .L_28)
	.align		4
.L_28:
        /*00ac*/ 	.word	index@(_Z23cumulative_sum_cols_dstlllPd)
        /*00b0*/ 	.word	0x00000000


	//----- nvinfo : EIATTR_MIN_STACK_SIZE
	.align		4
.L_29:
        /*00b4*/ 	.byte	0x04, 0x12
        /*00b6*/ 	.short	(.L_31 - .L_30)
	.align		4
.L_30:
        /*00b8*/ 	.word	index@(_Z23cumulative_sum_cols_srclllPd)
        /*00bc*/ 	.word	0x00000000


	//----- nvinfo : EIATTR_MIN_STACK_SIZE
	.align		4
.L_31:
        /*00c0*/ 	.byte	0x04, 0x12
        /*00c2*/ 	.short	(.L_33 - .L_32)
	.align		4
.L_32:
        /*00c4*/ 	.word	index@(_Z20get_pixel_similaritylllPKdS0_Pd)
        /*00c8*/ 	.word	0x00000000


	//----- nvinfo : EIATTR_MIN_STACK_SIZE
	.align		4
.L_33:
        /*00cc*/ 	.byte	0x04, 0x12
        /*00ce*/ 	.short	(.L_35 - .L_34)
	.align		4
.L_34:
        /*00d0*/ 	.word	index@(_Z24traceback_correspondencelllPKdPKcPlPc)
        /*00d4*/ 	.word	0x00000030


	//----- nvinfo : EIATTR_MIN_STACK_SIZE
	.align		4
.L_35:
        /*00d8*/ 	.byte	0x04, 0x12
        /*00da*/ 	.short	(.L_37 - .L_36)
	.align		4
.L_36:
        /*00dc*/ 	.word	index@(_Z10find_costslllldPKdPdPcS1_)
        /*00e0*/ 	.word	0x00000018
.L_37:


//--------------------- .nv.compat                --------------------------
	.section	.nv.compat,"",@"SHT_CUDA_COMPAT_INFO"
	.align	4
        /*0000*/ 	.byte	0x02, 0x09, 0x00, 0x00, 0x02, 0x02, 0x01, 0x00, 0x02, 0x05, 0x05, 0x00, 0x03, 0x07, 0x01, 0x01
        /*0010*/ 	.byte	0x02, 0x03, 0x00, 0x00, 0x02, 0x06, 0x01, 0x00, 0x04, 0x0b, 0x08, 0x00, 0x01, 0x00, 0x00, 0x00
        /*0020*/ 	.byte	0x00, 0x00, 0x00, 0x00


//--------------------- .nv.info._Z19cumulative_sum_rowslllPd --------------------------
	.section	.nv.info._Z19cumulative_sum_rowslllPd,"",@"SHT_CUDA_INFO"
	.sectionflags	@""
	.align	4


	//----- nvinfo : EIATTR_CUDA_API_VERSION
	.align		4
        /*0000*/ 	.byte	0x04, 0x37
        /*0002*/ 	.short	(.L_39 - .L_38)
.L_38:
        /*0004*/ 	.word	0x00000082


	//----- nvinfo : EIATTR_KPARAM_INFO
	.align		4
.L_39:
        /*0008*/ 	.byte	0x04, 0x17
        /*000a*/ 	.short	(.L_41 - .L_40)
.L_40:
        /*000c*/ 	.word	0x00000000
        /*0010*/ 	.short	0x0003
        /*0012*/ 	.short	0x0018
        /*0014*/ 	.byte	0x00, 0xf5, 0x21, 0x00


	//----- nvinfo : EIATTR_KPARAM_INFO
	.align		4
.L_41:
        /*0018*/ 	.byte	0x04, 0x17
        /*001a*/ 	.short	(.L_43 - .L_42)
.L_42:
        /*001c*/ 	.word	0x00000000
        /*0020*/ 	.short	0x0002
        /*0022*/ 	.short	0x0010
        /*0024*/ 	.byte	0x00, 0xf0, 0x21, 0x00


	//----- nvinfo : EIATTR_KPARAM_INFO
	.align		4
.L_43:
        /*0028*/ 	.byte	0x04, 0x17
        /*002a*/ 	.short	(.L_45 - .L_44)
.L_44:
        /*002c*/ 	.word	0x00000000
        /*0030*/ 	.short	0x0001
        /*0032*/ 	.short	0x0008
        /*0034*/ 	.byte	0x00, 0xf0, 0x21, 0x00


	//----- nvinfo : EIATTR_KPARAM_INFO
	.align		4
.L_45:
        /*0038*/ 	.byte	0x04, 0x17
        /*003a*/ 	.short	(.L_47 - .L_46)
.L_46:
        /*003c*/ 	.word	0x00000000
        /*0040*/ 	.short	0x0000
        /*0042*/ 	.short	0x0000
        /*0044*/ 	.byte	0x00, 0xf0, 0x21, 0x00


	//----- nvinfo : EIATTR_SPARSE_MMA_MASK
	.align		4
.L_47:
        /*0048*/ 	.byte	0x03, 0x50
        /*004a*/ 	.short	0x0000


	//----- nvinfo : EIATTR_MAXREG_COUNT
	.align		4
        /*004c*/ 	.byte	0x03, 0x1b
        /*004e*/ 	.short	0x00ff


	//----- nvinfo : EIATTR_MERCURY_ISA_VERSION
	.align		4
        /*0050*/ 	.byte	0x03, 0x5f
        /*0052*/ 	.short	0x0101


	//----- nvinfo : EIATTR_VRC_CTA_INIT_COUNT
	.align		4
        /*0054*/ 	.byte	0x02, 0x4a
	.zero		1
	.zero		1


	//----- nvinfo : EIATTR_EXIT_INSTR_OFFSETS
	.align		4
        /*0058*/ 	.byte	0x04, 0x1c
        /*005a*/ 	.short	(.L_49 - .L_48)


	//   ....[0]....
.L_48:
        /*005c*/ 	.word	0x00000120


	//   ....[1]....
        /*0060*/ 	.word	0x00000650


	//   ....[2]....
        /*0064*/ 	.word	0x000008f0


	//   ....[3]....
        /*0068*/ 	.word	0x00000b00


	//   ....[4]....
        /*006c*/ 	.word	0x00000c20


	//----- nvinfo : EIATTR_CBANK_PARAM_SIZE
	.align		4
.L_49:
        /*0070*/ 	.byte	0x03, 0x19
        /*0072*/ 	.short	0x0020


	//----- nvinfo : EIATTR_PARAM_CBANK
	.align		4
        /*0074*/ 	.byte	0x04, 0x0a
        /*0076*/ 	.short	(.L_51 - .L_50)
	.align		4
.L_50:
        /*0078*/ 	.word	index@(.nv.constant0._Z19cumulative_sum_rowslllPd)
        /*007c*/ 	.short	0x0380
        /*007e*/ 	.short	0x0020


	//----- nvinfo : EIATTR_SW_WAR
	.align		4
.L_51:
        /*0080*/ 	.byte	0x04, 0x36
        /*0082*/ 	.short	(.L_53 - .L_52)
.L_52:
        /*0084*/ 	.word	0x00000008
.L_53:


//--------------------- .nv.info._Z23cumulative_sum_cols_dstlllPd --------------------------
	.section	.nv.info._Z23cumulative_sum_cols_dstlllPd,"",@"SHT_CUDA_INFO"
	.sectionflags	@""
	.align	4


	//----- nvinfo : EIATTR_CUDA_API_VERSION
	.align		4
        /*0000*/ 	.byte	0x04, 0x37
        /*0002*/ 	.short	(.L_55 - .L_54)
.L_54:
        /*0004*/ 	.word	0x00000082


	//----- nvinfo : EIATTR_KPARAM_INFO
	.align		4
.L_55:
        /*0008*/ 	.byte	0x04, 0x17
        /*000a*/ 	.short	(.L_57 - .L_56)
.L_56:
        /*000c*/ 	.word	0x00000000
        /*0010*/ 	.short	0x0003
        /*0012*/ 	.short	0x0018
        /*0014*/ 	.byte	0x00, 0xf5, 0x21, 0x00


	//----- nvinfo : EIATTR_KPARAM_INFO
	.align		4
.L_57:
        /*0018*/ 	.byte	0x04, 0x17
        /*001a*/ 	.short	(.L_59 - .L_58)
.L_58:
        /*001c*/ 	.word	0x00000000
        /*0020*/ 	.short	0x0002
        /*0022*/ 	.short	0x0010
        /*0024*/ 	.byte	0x00, 0xf0, 0x21, 0x00


	//----- nvinfo : EIATTR_KPARAM_INFO
	.align		4
.L_59:
        /*0028*/ 	.byte	0x04, 0x17
        /*002a*/ 	.short	(.L_61 - .L_60)
.L_60:
        /*002c*/ 	.word	0x00000000
        /*0030*/ 	.short	0x0001
        /*0032*/ 	.short	0x0008
        /*0034*/ 	.byte	0x00, 0xf0, 0x21, 0x00


	//----- nvinfo : EIATTR_KPARAM_INFO
	.align		4
.L_61:
        /*0038*/ 	.byte	0x04, 0x17
        /*003a*/ 	.short	(.L_63 - .L_62)
.L_62:
        /*003c*/ 	.word	0x00000000
        /*0040*/ 	.short	0x0000
        /*0042*/ 	.short	0x0000
        /*0044*/ 	.byte	0x00, 0xf0, 0x21, 0x00


	//----- nvinfo : EIATTR_SPARSE_MMA_MASK
	.align		4
.L_63:
        /*0048*/ 	.byte	0x03, 0x50
        /*004a*/ 	.short	0x0000


	//----- nvinfo : EIATTR_MAXREG_COUNT
	.align		4
        /*004c*/ 	.byte	0x03, 0x1b
        /*004e*/ 	.short	0x00ff


	//----- nvinfo : EIATTR_MERCURY_ISA_VERSION
	.align		4
        /*0050*/ 	.byte	0x03, 0x5f
        /*0052*/ 	.short	0x0101


	//----- nvinfo : EIATTR_VRC_CTA_INIT_COUNT
	.align		4
        /*0054*/ 	.byte	0x02, 0x4a
	.zero		1
	.zero		1


	//----- nvinfo : EIATTR_EXIT_INSTR_OFFSETS
	.align		4
        /*0058*/ 	.byte	0x04, 0x1c
        /*005a*/ 	.short	(.L_65 - .L_64)


	//   ....[0]....
.L_64:
        /*005c*/ 	.word	0x000000f0


	//   ....[1]....
        /*0060*/ 	.word	0x00000180


	//   ....[2]....
        /*0064*/ 	.word	0x00000710


	//   ....[3]....
        /*0068*/ 	.word	0x000009c0


	//----- nvinfo : EIATTR_CRS_STACK_SIZE
	.align		4
.L_65:
        /*006c*/ 	.byte	0x04, 0x1e
        /*006e*/ 	.short	(.L_67 - .L_66)
.L_66:
        /*0070*/ 	.word	0x00000000


	//----- nvinfo : EIATTR_CBANK_PARAM_SIZE
	.align		4
.L_67:
        /*0074*/ 	.byte	0x03, 0x19
        /*0076*/ 	.short	0x0020


	//----- nvinfo : EIATTR_PARAM_CBANK
	.align		4
        /*0078*/ 	.byte	0x04, 0x0a
        /*007a*/ 	.short	(.L_69 - .L_68)
	.align		4
.L_68:
        /*007c*/ 	.word	index@(.nv.constant0._Z23cumulative_sum_cols_dstlllPd)
        /*0080*/ 	.short	0x0380
        /*0082*/ 	.short	0x0020


	//----- nvinfo : EIATTR_SW_WAR
	.align		4
.L_69:
        /*0084*/ 	.byte	0x04, 0x36
        /*0086*/ 	.short	(.L_71 - .L_70)
.L_70:
        /*0088*/ 	.word	0x00000008
.L_71:


//--------------------- .nv.info._Z23cumulative_sum_cols_srclllPd --------------------------
	.section	.nv.info._Z23cumulative_sum_cols_srclllPd,"",@"SHT_CUDA_INFO"
	.sectionflags	@""
	.align	4


	//----- nvinfo : EIATTR_CUDA_API_VERSION
	.align		4
        /*0000*/ 	.byte	0x04, 0x37
        /*0002*/ 	.short	(.L_73 - .L_72)
.L_72:
        /*0004*/ 	.word	0x00000082


	//----- nvinfo : EIATTR_KPARAM_INFO
	.align		4
.L_73:
        /*0008*/ 	.byte	0x04, 0x17
        /*000a*/ 	.short	(.L_75 - .L_74)
.L_74:
        /*000c*/ 	.word	0x00000000
        /*0010*/ 	.short	0x0003
        /*0012*/ 	.short	0x0018
        /*0014*/ 	.byte	0x00, 0xf5, 0x21, 0x00


	//----- nvinfo : EIATTR_KPARAM_INFO
	.align		4
.L_75:
        /*0018*/ 	.byte	0x04, 0x17
        /*001a*/ 	.short	(.L_77 - .L_76)
.L_76:
        /*001c*/ 	.word	0x00000000
        /*0020*/ 	.short	0x0002
        /*0022*/ 	.short	0x0010
        /*0024*/ 	.byte	0x00, 0xf0, 0x21, 0x00


	//----- nvinfo : EIATTR_KPARAM_INFO
	.align		4
.L_77:
        /*0028*/ 	.byte	0x04, 0x17
        /*002a*/ 	.short	(.L_79 - .L_78)
.L_78:
        /*002c*/ 	.word	0x00000000
        /*0030*/ 	.short	0x0001
        /*0032*/ 	.short	0x0008
        /*0034*/ 	.byte	0x00, 0xf0, 0x21, 0x00


	//----- nvinfo : EIATTR_KPARAM_INFO
	.align		4
.L_79:
        /*0038*/ 	.byte	0x04, 0x17
        /*003a*/ 	.short	(.L_81 - .L_80)
.L_80:
        /*003c*/ 	.word	0x00000000
        /*0040*/ 	.short	0x0000
        /*0042*/ 	.short	0x0000
        /*0044*/ 	.byte	0x00, 0xf0, 0x21, 0x00


	//----- nvinfo : EIATTR_SPARSE_MMA_MASK
	.align		4
.L_81:
        /*0048*/ 	.byte	0x03, 0x50
        /*004a*/ 	.short	0x0000


	//----- nvinfo : EIATTR_MAXREG_COUNT
	.align		4
        /*004c*/ 	.byte	0x03, 0x1b
        /*004e*/ 	.short	0x00ff


	//----- nvinfo : EIATTR_MERCURY_ISA_VERSION
	.align		4
        /*0050*/ 	.byte	0x03, 0x5f
        /*0052*/ 	.short	0x0101


	//----- nvinfo : EIATTR_VRC_CTA_INIT_COUNT
	.align		4
        /*0054*/ 	.byte	0x02, 0x4a
	.zero		1
	.zero		1


	//----- nvinfo : EIATTR_EXIT_INSTR_OFFSETS
	.align		4
        /*0058*/ 	.byte	0x04, 0x1c
        /*005a*/ 	.short	(.L_83 - .L_82)


	//   ....[0]....
.L_82:
        /*005c*/ 	.word	0x00000100


	//   ....[1]....
        /*0060*/ 	.word	0x000001a0


	//   ....[2]....
        /*0064*/ 	.word	0x00000760


	//   ....[3]....
        /*0068*/ 	.word	0x00000a40


	//----- nvinfo : EIATTR_CRS_STACK_SIZE
	.align		4
.L_83:
        /*006c*/ 	.byte	0x04, 0x1e
        /*006e*/ 	.short	(.L_85 - .L_84)
.L_84:
        /*0070*/ 	.word	0x00000000


	//----- nvinfo : EIATTR_CBANK_PARAM_SIZE
	.align		4
.L_85:
        /*0074*/ 	.byte	0x03, 0x19
        /*0076*/ 	.short	0x0020


	//----- nvinfo : EIATTR_PARAM_CBANK
	.align		4
        /*0078*/ 	.byte	0x04, 0x0a
        /*007a*/ 	.short	(.L_87 - .L_86)
	.align		4
.L_86:
        /*007c*/ 	.word	index@(.nv.constant0._Z23cumulative_sum_cols_srclllPd)
        /*0080*/ 	.short	0x0380
        /*0082*/ 	.short	0x0020


	//----- nvinfo : EIATTR_SW_WAR
	.align		4
.L_87:
        /*0084*/ 	.byte	0x04, 0x36
        /*0086*/ 	.short	(.L_89 - .L_88)
.L_88:
        /*0088*/ 	.word	0x00000008
.L_89:


//--------------------- .nv.info._Z20get_pixel_similaritylllPKdS0_Pd --------------------------
	.section	.nv.info._Z20get_pixel_similaritylllPKdS0_Pd,"",@"SHT_CUDA_INFO"
	.sectionflags	@""
	.align	4


	//----- nvinfo : EIATTR_CUDA_API_VERSION
	.align		4
        /*0000*/ 	.byte	0x04, 0x37
        /*0002*/ 	.short	(.L_91 - .L_90)
.L_90:
        /*0004*/ 	.word	0x00000082


	//----- nvinfo : EIATTR_KPARAM_INFO
	.align		4
.L_91:
        /*0008*/ 	.byte	0x04, 0x17
        /*000a*/ 	.short	(.L_93 - .L_92)
.L_92:
        /*000c*/ 	.word	0x00000000
        /*0010*/ 	.short	0x0005
        /*0012*/ 	.short	0x0028
        /*0014*/ 	.byte	0x00, 0xf5, 0x21, 0x00


	//----- nvinfo : EIATTR_KPARAM_INFO
	.align		4
.L_93:
        /*0018*/ 	.byte	0x04, 0x17
        /*001a*/ 	.short	(.L_95 - .L_94)
.L_94:
        /*001c*/ 	.word	0x00000000
        /*0020*/ 	.short	0x0004
        /*0022*/ 	.short	0x0020
        /*0024*/ 	.byte	0x00, 0xf5, 0x21, 0x00


	//----- nvinfo : EIATTR_KPARAM_INFO
	.align		4
.L_95:
        /*0028*/ 	.byte	0x04, 0x17
        /*002a*/ 	.short	(.L_97 - .L_96)
.L_96:
        /*002c*/ 	.word	0x00000000
        /*0030*/ 	.short	0x0003
        /*0032*/ 	.short	0x0018
        /*0034*/ 	.byte	0x00, 0xf5, 0x21, 0x00


	//----- nvinfo : EIATTR_KPARAM_INFO
	.align		4
.L_97:
        /*0038*/ 	.byte	0x04, 0x17
        /*003a*/ 	.short	(.L_99 - .L_98)
.L_98:
        /*003c*/ 	.word	0x00000000
        /*0040*/ 	.short	0x0002
        /*0042*/ 	.short	0x0010
        /*0044*/ 	.byte	0x00, 0xf0, 0x21, 0x00


	//----- nvinfo : EIATTR_KPARAM_INFO
	.align		4
.L_99:
        /*0048*/ 	.byte	0x04, 0x17
        /*004a*/ 	.short	(.L_101 - .L_100)
.L_100:
        /*004c*/ 	.word	0x00000000
        /*0050*/ 	.short	0x0001
        /*0052*/ 	.short	0x0008
        /*0054*/ 	.byte	0x00, 0xf0, 0x21, 0x00


	//----- nvinfo : EIATTR_KPARAM_INFO
	.align		4
.L_101:
        /*0058*/ 	.byte	0x04, 0x17
        /*005a*/ 	.short	(.L_103 - .L_102)
.L_102:
        /*005c*/ 	.word	0x00000000
        /*0060*/ 	.short	0x0000
        /*0062*/ 	.short	0x0000
        /*0064*/ 	.byte	0x00, 0xf0, 0x21, 0x00


	//----- nvinfo : EIATTR_SPARSE_MMA_MASK
	.align		4
.L_103:
        /*0068*/ 	.byte	0x03, 0x50
        /*006a*/ 	.short	0x0000


	//----- nvinfo : EIATTR_MAXREG_COUNT
	.align		4
        /*006c*/ 	.byte	0x03, 0x1b
        /*006e*/ 	.short	0x00ff


	//----- nvinfo : EIATTR_MERCURY_ISA_VERSION
	.align		4
        /*0070*/ 	.byte	0x03, 0x5f
        /*0072*/ 	.short	0x0101


	//----- nvinfo : EIATTR_VRC_CTA_INIT_COUNT
	.align		4
        /*0074*/ 	.byte	0x02, 0x4a
	.zero		1
	.zero		1


	//----- nvinfo : EIATTR_EXIT_INSTR_OFFSETS
	.align		4
        /*0078*/ 	.byte	0x04, 0x1c
        /*007a*/ 	.short	(.L_105 - .L_104)


	//   ....[0]....
.L_104:
        /*007c*/ 	.word	0x00000150


	//   ....[1]....
        /*0080*/ 	.word	0x00000320


	//----- nvinfo : EIATTR_CBANK_PARAM_SIZE
	.align		4
.L_105:
        /*0084*/ 	.byte	0x03, 0x19
        /*0086*/ 	.short	0x0030


	//----- nvinfo : EIATTR_PARAM_CBANK
	.align		4
        /*0088*/ 	.byte	0x04, 0x0a
        /*008a*/ 	.short	(.L_107 - .L_106)
	.align		4
.L_106:
        /*008c*/ 	.word	index@(.nv.constant0._Z20get_pixel_similaritylllPKdS0_Pd)
        /*0090*/ 	.short	0x0380
        /*0092*/ 	.short	0x0030


	//----- nvinfo : EIATTR_SW_WAR
	.align		4
.L_107:
        /*0094*/ 	.byte	0x04, 0x36
        /*0096*/ 	.short	(.L_109 - .L_108)
.L_108:
        /*0098*/ 	.word	0x00000008
.L_109:


//--------------------- .nv.info._Z24traceback_correspondencelllPKdPKcPlPc --------------------------
	.section	.nv.info._Z24traceback_correspondencelllPKdPKcPlPc,"",@"SHT_CUDA_INFO"
	.sectionflags	@""
	.align	4


	//----- nvinfo : EIATTR_CUDA_API_VERSION
	.align		4
        /*0000*/ 	.byte	0x04, 0x37
        /*0002*/ 	.short	(.L_111 - .L_110)
.L_110:
        /*0004*/ 	.word	0x00000082


	//----- nvinfo : EIATTR_KPARAM_INFO
	.align		4
.L_111:
        /*0008*/ 	.byte	0x04, 0x17
        /*000a*/ 	.short	(.L_113 - .L_112)
.L_112:
        /*000c*/ 	.word	0x00000000
        /*0010*/ 	.short	0x0006
        /*0012*/ 	.short	0x0030
        /*0014*/ 	.byte	0x00, 0xf5, 0x21, 0x00


	//----- nvinfo : EIATTR_KPARAM_INFO
	.align		4
.L_113:
        /*0018*/ 	.byte	0x04, 0x17
        /*001a*/ 	.short	(.L_115 - .L_114)
.L_114:
        /*001c*/ 	.word	0x00000000
        /*0020*/ 	.short	0x0005
        /*0022*/ 	.short	0x0028
        /*0024*/ 	.byte	0x00, 0xf5, 0x21, 0x00


	//----- nvinfo : EIATTR_KPARAM_INFO
	.align		4
.L_115:
        /*0028*/ 	.byte	0x04, 0x17
        /*002a*/ 	.short	(.L_117 - .L_116)
.L_116:
        /*002c*/ 	.word	0x00000000
        /*0030*/ 	.short	0x0004
        /*0032*/ 	.short	0x0020
        /*0034*/ 	.byte	0x00, 0xf5, 0x21, 0x00


	//----- nvinfo : EIATTR_KPARAM_INFO
	.align		4
.L_117:
        /*0038*/ 	.byte	0x04, 0x17
        /*003a*/ 	.short	(.L_119 - .L_118)
.L_118:
        /*003c*/ 	.word	0x00000000
        /*0040*/ 	.short	0x0003
        /*0042*/ 	.short	0x0018
        /*0044*/ 	.byte	0x00, 0xf5, 0x21, 0x00


	//----- nvinfo : EIATTR_KPARAM_INFO
	.align		4
.L_119:
        /*0048*/ 	.byte	0x04, 0x17
        /*004a*/ 	.short	(.L_121 - .L_120)
.L_120:
        /*004c*/ 	.word	0x00000000
        /*0050*/ 	.short	0x0002
        /*0052*/ 	.short	0x0010
        /*0054*/ 	.byte	0x00, 0xf0, 0x21, 0x00


	//----- nvinfo : EIATTR_KPARAM_INFO
	.align		4
.L_121:
        /*0058*/ 	.byte	0x04, 0x17
        /*005a*/ 	.short	(.L_123 - .L_122)
.L_122:
        /*005c*/ 	.word	0x00000000
        /*0060*/ 	.short	0x0001
        /*0062*/ 	.short	0x0008
        /*0064*/ 	.byte	0x00, 0xf0, 0x21, 0x00


	//----- nvinfo : EIATTR_KPARAM_INFO
	.align		4
.L_123:
        /*0068*/ 	.byte	0x04, 0x17
        /*006a*/ 	.short	(.L_125 - .L_124)
.L_124:
        /*006c*/ 	.word	0x00000000
        /*0070*/ 	.short	0x0000
        /*0072*/ 	.short	0x0000
        /*0074*/ 	.byte	0x00, 0xf0, 0x21, 0x00


	//----- nvinfo : EIATTR_SPARSE_MMA_MASK
	.align		4
.L_125:
        /*0078*/ 	.byte	0x03, 0x50
        /*007a*/ 	.short	0x0000


	//----- nvinfo : EIATTR_MAXREG_COUNT
	.align		4
        /*007c*/ 	.byte	0x03, 0x1b
        /*007e*/ 	.short	0x00ff


	//----- nvinfo : EIATTR_MERCURY_ISA_VERSION
	.align		4
        /*0080*/ 	.byte	0x03, 0x5f
        /*0082*/ 	.short	0x0101


	//----- nvinfo : EIATTR_VRC_CTA_INIT_COUNT
	.align		4
        /*0084*/ 	.byte	0x02, 0x4a
	.zero		1
	.zero		1


	//----- nvinfo : EIATTR_EXIT_INSTR_OFFSETS
	.align		4
        /*0088*/ 	.byte	0x04, 0x1c
        /*008a*/ 	.short	(.L_127 - .L_126)


	//   ....[0]....
.L_126:
        /*008c*/ 	.word	0x00000090


	//   ....[1]....
        /*0090*/ 	.word	0x00000140


	//   ....[2]....
        /*0094*/ 	.word	0x000004d0


	//----- nvinfo : EIATTR_CRS_STACK_SIZE
	.align		4
.L_127:
        /*0098*/ 	.byte	0x04, 0x1e
        /*009a*/ 	.short	(.L_129 - .L_128)
.L_128:
        /*009c*/ 	.word	0x00000000


	//----- nvinfo : EIATTR_CBANK_PARAM_SIZE
	.align		4
.L_129:
        /*00a0*/ 	.byte	0x03, 0x19
        /*00a2*/ 	.short	0x0038


	//----- nvinfo : EIATTR_PARAM_CBANK
	.align		4
        /*00a4*/ 	.byte	0x04, 0x0a
        /*00a6*/ 	.short	(.L_131 - .L_130)
	.align		4
.L_130:
        /*00a8*/ 	.word	index@(.nv.constant0._Z24traceback_correspondencelllPKdPKcPlPc)
        /*00ac*/ 	.short	0x0380
        /*00ae*/ 	.short	0x0038


	//----- nvinfo : EIATTR_SW_WAR
	.align		4
.L_131:
        /*00b0*/ 	.byte	0x04, 0x36
        /*00b2*/ 	.short	(.L_133 - .L_132)
.L_132:
        /*00b4*/ 	.word	0x00000008
.L_133:


//--------------------- .nv.info._Z10find_costslllldPKdPdPcS1_ --------------------------
	.section	.nv.info._Z10find_costslllldPKdPdPcS1_,"",@"SHT_CUDA_INFO"
	.sectionflags	@""
	.align	4


	//----- nvinfo : EIATTR_CUDA_API_VERSION
	.align		4
        /*0000*/ 	.byte	0x04, 0x37
        /*0002*/ 	.short	(.L_135 - .L_134)
.L_134:
        /*0004*/ 	.word	0x00000082


	//----- nvinfo : EIATTR_KPARAM_INFO
	.align		4
.L_135:
        /*0008*/ 	.byte	0x04, 0x17
        /*000a*/ 	.short	(.L_137 - .L_136)
.L_136:
        /*000c*/ 	.word	0x00000000
        /*0010*/ 	.short	0x0008
        /*0012*/ 	.short	0x0040
        /*0014*/ 	.byte	0x00, 0xf5, 0x21, 0x00


	//----- nvinfo : EIATTR_KPARAM_INFO
	.align		4
.L_137:
        /*0018*/ 	.byte	0x04, 0x17
        /*001a*/ 	.short	(.L_139 - .L_138)
.L_138:
        /*001c*/ 	.word	0x00000000
        /*0020*/ 	.short	0x0007
        /*0022*/ 	.short	0x0038
        /*0024*/ 	.byte	0x00, 0xf5, 0x21, 0x00


	//----- nvinfo : EIATTR_KPARAM_INFO
	.align		4
.L_139:
        /*0028*/ 	.byte	0x04, 0x17
        /*002a*/ 	.short	(.L_141 - .L_140)
.L_140:
        /*002c*/ 	.word	0x00000000
        /*0030*/ 	.short	0x0006
        /*0032*/ 	.short	0x0030
        /*0034*/ 	.byte	0x00, 0xf5, 0x21, 0x00


	//----- nvinfo : EIATTR_KPARAM_INFO
	.align		4
.L_141:
        /*0038*/ 	.byte	0x04, 0x17
        /*003a*/ 	.short	(.L_143 - .L_142)
.L_142:
        /*003c*/ 	.word	0x00000000
        /*0040*/ 	.short	0x0005
        /*0042*/ 	.short	0x0028
        /*0044*/ 	.byte	0x00, 0xf5, 0x21, 0x00


	//----- nvinfo : EIATTR_KPARAM_INFO
	.align		4
.L_143:
        /*0048*/ 	.byte	0x04, 0x17
        /*004a*/ 	.short	(.L_145 - .L_144)
.L_144:
        /*004c*/ 	.word	0x00000000
        /*0050*/ 	.short	0x0004
        /*0052*/ 	.short	0x0020
        /*0054*/ 	.byte	0x00, 0xf0, 0x21, 0x00


	//----- nvinfo : EIATTR_KPARAM_INFO
	.align		4
.L_145:
        /*0058*/ 	.byte	0x04, 0x17
        /*005a*/ 	.short	(.L_147 - .L_146)
.L_146:
        /*005c*/ 	.word	0x00000000
        /*0060*/ 	.short	0x0003
        /*0062*/ 	.short	0x0018
        /*0064*/ 	.byte	0x00, 0xf0, 0x21, 0x00


	//----- nvinfo : EIATTR_KPARAM_INFO
	.align		4
.L_147:
        /*0068*/ 	.byte	0x04, 0x17
        /*006a*/ 	.short	(.L_149 - .L_148)
.L_148:
        /*006c*/ 	.word	0x00000000
        /*0070*/ 	.short	0x0002
        /*0072*/ 	.short	0x0010
        /*0074*/ 	.byte	0x00, 0xf0, 0x21, 0x00


	//----- nvinfo : EIATTR_KPARAM_INFO
	.align		4
.L_149:
        /*0078*/ 	.byte	0x04, 0x17
        /*007a*/ 	.short	(.L_151 - .L_150)
.L_150:
        /*007c*/ 	.word	0x00000000
        /*0080*/ 	.short	0x0001
        /*0082*/ 	.short	0x0008
        /*0084*/ 	.byte	0x00, 0xf0, 0x21, 0x00


	//----- nvinfo : EIATTR_KPARAM_INFO
	.align		4
.L_151:
        /*0088*/ 	.byte	0x04, 0x17
        /*008a*/ 	.short	(.L_153 - .L_152)
.L_152:
        /*008c*/ 	.word	0x00000000
        /*0090*/ 	.short	0x0000
        /*0092*/ 	.short	0x0000
        /*0094*/ 	.byte	0x00, 0xf0, 0x21, 0x00


	//----- nvinfo : EIATTR_SPARSE_MMA_MASK
	.align		4
.L_153:
        /*0098*/ 	.byte	0x03, 0x50
        /*009a*/ 	.short	0x0000


	//----- nvinfo : EIATTR_MAXREG_COUNT
	.align		4
        /*009c*/ 	.byte	0x03, 0x1b
        /*009e*/ 	.short	0x00ff


	//----- nvinfo : EIATTR_NUM_BARRIERS
	.align		4
        /*00a0*/ 	.byte	0x02, 0x4c
        /*00a2*/ 	.byte	0x01
	.zero		1


	//----- nvinfo : EIATTR_MERCURY_ISA_VERSION
	.align		4
        /*00a4*/ 	.byte	0x03, 0x5f
        /*00a6*/ 	.short	0x0101


	//----- nvinfo : EIATTR_VRC_CTA_INIT_COUNT
	.align		4
        /*00a8*/ 	.byte	0x02, 0x4a
	.zero		1
	.zero		1


	//----- nvinfo : EIATTR_EXIT_INSTR_OFFSETS
	.align		4
        /*00ac*/ 	.byte	0x04, 0x1c
        /*00ae*/ 	.short	(.L_155 - .L_154)


	//   ....[0]....
.L_154:
        /*00b0*/ 	.word	0x000000f0


	//   ....[1]....
        /*00b4*/ 	.word	0x000012a0


	//----- nvinfo : EIATTR_CRS_STACK_SIZE
	.align		4
.L_155:
        /*00b8*/ 	.byte	0x04, 0x1e
        /*00ba*/ 	.short	(.L_157 - .L_156)
.L_156:
        /*00bc*/ 	.word	0x00000000


	//----- nvinfo : EIATTR_CBANK_PARAM_SIZE
	.align		4
.L_157:
        /*00c0*/ 	.byte	0x03, 0x19
        /*00c2*/ 	.short	0x0048


	//----- nvinfo : EIATTR_PARAM_CBANK
	.align		4
        /*00c4*/ 	.byte	0x04, 0x0a
        /*00c6*/ 	.short	(.L_159 - .L_158)
	.align		4
.L_158:
        /*00c8*/ 	.word	index@(.nv.constant0._Z10find_costslllldPKdPdPcS1_)
        /*00cc*/ 	.short	0x0380
        /*00ce*/ 	.short	0x0048


	//----- nvinfo : EIATTR_SW_WAR
	.align		4
.L_159:
        /*00d0*/ 	.byte	0x04, 0x36
        /*00d2*/ 	.short	(.L_161 - .L_160)
.L_160:
        /*00d4*/ 	.word	0x00000008
.L_161:


//--------------------- .nv.callgraph             --------------------------
	.section	.nv.callgraph,"",@"SHT_CUDA_CALLGRAPH"
	.align	4
	.sectionentsize	8
	.align		4
        /*0000*/ 	.word	0x00000000
	.align		4
        /*0004*/ 	.word	0xffffffff
	.align		4
        /*0008*/ 	.word	0x00000000
	.align		4
        /*000c*/ 	.word	0xfffffffe
	.align		4
        /*0010*/ 	.word	0x00000000
	.align		4
        /*0014*/ 	.word	0xfffffffd
	.align		4
        /*0018*/ 	.word	0x00000000
	.align		4
        /*001c*/ 	.word	0xfffffffc


//--------------------- .text._Z19cumulative_sum_rowslllPd --------------------------
	.section	.text._Z19cumulative_sum_rowslllPd,"ax",@progbits
	.align	128
        .global         _Z19cumulative_sum_rowslllPd
        .type           _Z19cumulative_sum_rowslllPd,@function
        .size           _Z19cumulative_sum_rowslllPd,(.L_x_33 - _Z19cumulative_sum_rowslllPd)
        .other          _Z19cumulative_sum_rowslllPd,@"STO_CUDA_ENTRY STV_DEFAULT"
_Z19cumulative_sum_rowslllPd:
.text._Z19cumulative_sum_rowslllPd:
[----:B------:R-:W-:Y:S01]  /*0000*/  LDC R1, c[0x0][0x37c] ;  /* 0x0000df00ff017b82 */ /* 0x000fe20000000800 */
[----:B------:R-:W0:Y:S07]  /*0010*/  S2R R11, SR_TID.Z ;  /* 0x00000000000b7919 */ /* 0x000e2e0000002300 */
[----:B------:R-:W1:Y:S01]  /*0020*/  LDC R13, c[0x0][0x360] ;  /* 0x0000d800ff0d7b82 */ /* 0x000e620000000800 */
[----:B------:R-:W2:Y:S01]  /*0030*/  LDCU.64 UR6, c[0x0][0x390] ;  /* 0x00007200ff0677ac */ /* 0x000ea20008000a00 */
[----:B------:R-:W1:Y:S06]  /*0040*/  S2R R0, SR_TID.X ;  /* 0x0000000000007919 */ /* 0x000e6c0000002100 */
[----:B------:R-:W0:Y:S08]  /*0050*/  S2UR UR5, SR_CTAID.Z ;  /* 0x00000000000579c3 */ /* 0x000e300000002700 */
[----:B------:R-:W0:Y:S08]  /*0060*/  LDC R10, c[0x0][0x368] ;  /* 0x0000da00ff0a7b82 */ /* 0x000e300000000800 */
[----:B------:R-:W1:Y:S08]  /*0070*/  S2UR UR4, SR_CTAID.X ;  /* 0x00000000000479c3 */ /* 0x000e700000002500 */
[----:B------:R-:W3:Y:S08]  /*0080*/  LDC.64 R8, c[0x0][0x388] ;  /* 0x0000e200ff087b82 */ /* 0x000ef00000000a00 */
[----:B------:R-:W4:Y:S01]  /*0090*/  LDC.64 R2, c[0x0][0x380] ;  /* 0x0000e000ff027b82 */ /* 0x000f220000000a00 */
[----:B0-----:R-:W-:-:S05]  /*00a0*/  IMAD R10, R10, UR5, R11 ;  /* 0x000000050a0a7c24 */ /* 0x001fca000f8e020b */
[----:B--2---:R-:W-:Y:S01]  /*00b0*/  ISETP.GE.U32.AND P2, PT, R10, UR6, PT ;  /* 0x000000060a007c0c */ /* 0x004fe2000bf46070 */
[----:B-1----:R-:W-:-:S03]  /*00c0*/  IMAD R13, R13, UR4, R0 ;  /* 0x000000040d0d7c24 */ /* 0x002fc6000f8e0200 */
[----:B------:R-:W-:Y:S02]  /*00d0*/  ISETP.GE.AND.EX P2, PT, RZ, UR7, PT, P2 ;  /* 0x00000007ff007c0c */ /* 0x000fe4000bf46320 */
[----:B---3--:R-:W-:-:S04]  /*00e0*/  ISETP.GE.U32.AND P1, PT, R13, R8, PT ;  /* 0x000000080d00720c */ /* 0x008fc80003f26070 */
[----:B------:R-:W-:Y:S02]  /*00f0*/  ISETP.GE.OR.EX P1, PT, RZ, R9, P2, P1 ;  /* 0x00000009ff00720c */ /* 0x000fe40001726710 */
[----:B----4-:R-:W-:-:S04]  /*0100*/  ISETP.LT.U32.AND P0, PT, R2, 0x2, PT ;  /* 0x000000020200780c */ /* 0x010fc80003f01070 */
[----:B------:R-:W-:-:S13]  /*0110*/  ISETP.LT.OR.EX P0, PT, R3, RZ, P1, P0 ;  /* 0x000000ff0300720c */ /* 0x000fda0000f01700 */
[----:B------:R-:W-:Y:S05]  /*0120*/  @P0 EXIT ;  /* 0x000000000000094d */ /* 0x000fea0003800000 */
[C---:B------:R-:W-:Y:S01]  /*0130*/  IADD3 R5, P1, PT, R2.reuse, -0x2, RZ ;  /* 0xfffffffe02057810 */ /* 0x040fe20007f3e0ff */
[----:B------:R-:W-:Y:S01]  /*0140*/  IMAD.MOV.U32 R11, RZ, RZ, RZ ;  /* 0x000000ffff0b7224 */ /* 0x000fe200078e00ff */
[----:B------:R-:W-:Y:S01]  /*0150*/  IADD3 R0, P2, PT, R2, -0x1, RZ ;  /* 0xffffffff02007810 */ /* 0x000fe20007f5e0ff */
[----:B------:R-:W-:Y:S01]  /*0160*/  IMAD R4, R8, UR7, RZ ;  /* 0x0000000708047c24 */ /* 0x000fe2000f8e02ff */
[----:B------:R-:W-:Y:S01]  /*0170*/  ISETP.GE.U32.AND P0, PT, R5, 0x7, PT ;  /* 0x000000070500780c */ /* 0x000fe20003f06070 */
[----:B------:R-:W-:Y:S01]  /*0180*/  IMAD.WIDE.U32 R10, R13, UR6, R10 ;  /* 0x000000060d0a7c25 */ /* 0x000fe2000f8e000a */
[----:B------:R-:W-:Y:S01]  /*0190*/  IADD3.X R6, PT, PT, R3, -0x1, RZ, P1, !PT ;  /* 0xffffffff03067810 */ /* 0x000fe20000ffe4ff */
[----:B------:R-:W-:Y:S01]  /*01a0*/  UMOV UR5, 0x1 ;  /* 0x0000000100057882 */ /* 0x000fe20000000000 */
[----:B------:R-:W-:Y:S01]  /*01b0*/  LOP3.LUT R2, R0, 0x7, RZ, 0xc0, !PT ;  /* 0x0000000700027812 */ /* 0x000fe200078ec0ff */
[----:B------:R-:W-:Y:S01]  /*01c0*/  IMAD R5, R9, UR6, R4 ;  /* 0x0000000609057c24 */ /* 0x000fe2000f8e0204 */
[----:B------:R-:W-:Y:S01]  /*01d0*/  ISETP.GE.U32.AND.EX P0, PT, R6, RZ, PT, P0 ;  /* 0x000000ff0600720c */ /* 0x000fe20003f06100 */
[----:B------:R-:W-:Y:S01]  /*01e0*/  IMAD.WIDE.U32 R8, R8, UR6, RZ ;  /* 0x0000000608087c25 */ /* 0x000fe2000f8e00ff */
[----:B------:R-:W-:Y:S01]  /*01f0*/  ISETP.NE.U32.AND P1, PT, R2, RZ, PT ;  /* 0x000000ff0200720c */ /* 0x000fe20003f25070 */
[----:B------:R-:W-:Y:S01]  /*0200*/  UMOV UR4, URZ ;  /* 0x000000ff00047c82 */ /* 0x000fe20008000000 */
[----:B------:R-:W-:Y:S01]  /*0210*/  IADD3.X R3, PT, PT, R3, -0x1, RZ, P2, !PT ;  /* 0xffffffff03037810 */ /* 0x000fe200017fe4ff */
[----:B------:R-:W-:Y:S01]  /*0220*/  IMAD R13, R13, UR7, R11 ;  /* 0x000000070d0d7c24 */ /* 0x000fe2000f8e020b */
[----:B------:R-:W0:Y:S01]  /*0230*/  LDCU.64 UR6, c[0x0][0x358] ;  /* 0x00006b00ff0677ac */ /* 0x000e220008000a00 */
[----:B------:R-:W-:Y:S01]  /*0240*/  ISETP.NE.AND.EX P1, PT, RZ, RZ, PT, P1 ;  /* 0x000000ffff00720c */ /* 0x000fe20003f25310 */
[----:B------:R-:W-:-:S05]  /*0250*/  IMAD.IADD R4, R9, 0x1, R5 ;  /* 0x0000000109047824 */ /* 0x000fca00078e0205 */
[----:B------:R-:W-:Y:S07]  /*0260*/  @!P0 BRA `(.L_x_0) ;  /* 0x0000000000f88947 */ /* 0x000fee0003800000 */
[----:B------:R-:W1:Y:S02]  /*0270*/  LDCU.64 UR4, c[0x0][0x398] ;  /* 0x00007300ff0477ac */ /* 0x000e640008000a00 */
[----:B-1----:R-:W-:-:S04]  /*0280*/  LEA R22, P0, R10, UR4, 0x3 ;  /* 0x000000040a167c11 */ /* 0x002fc8000f8018ff */
[----:B------:R-:W-:-:S05]  /*0290*/  LEA.HI.X R23, R10, UR5, R13, 0x3, P0 ;  /* 0x000000050a177c11 */ /* 0x000fca00080f1c0d */
[----:B0-----:R0:W5:Y:S01]  /*02a0*/  LDG.E.64 R16, desc[UR6][R22.64] ;  /* 0x0000000616107981 */ /* 0x001162000c1e1b00 */
[----:B------:R-:W-:Y:S01]  /*02b0*/  LOP3.LUT R6, R0, 0xfffffff8, RZ, 0xc0, !PT ;  /* 0xfffffff800067812 */ /* 0x000fe200078ec0ff */
[----:B------:R-:W-:Y:S01]  /*02c0*/  UMOV UR5, 0x1 ;  /* 0x0000000100057882 */ /* 0x000fe20000000000 */
[C-C-:B------:R-:W-:Y:S01]  /*02d0*/  SHF.L.U64.HI R7, R8.reuse, 0x5, R4.reuse ;  /* 0x0000000508077819 */ /* 0x140fe20000010204 */
[----:B------:R-:W-:Y:S01]  /*02e0*/  UMOV UR4, URZ ;  /* 0x000000ff00047c82 */ /* 0x000fe20008000000 */
[C-C-:B------:R-:W-:Y:S02]  /*02f0*/  SHF.L.U64.HI R25, R8.reuse, 0x3, R4.reuse ;  /* 0x0000000308197819 */ /* 0x140fe40000010204 */
[C-C-:B------:R-:W-:Y:S02]  /*0300*/  SHF.L.U64.HI R27, R8.reuse, 0x4, R4.reuse ;  /* 0x00000004081b7819 */ /* 0x140fe40000010204 */
[----:B------:R-:W-:-:S07]  /*0310*/  SHF.L.U64.HI R5, R8, 0x6, R4 ;  /* 0x0000000608057819 */ /* 0x000fce0000010204 */
.L_x_1:
[----:B-1----:R-:W-:-:S05]  /*0320*/  LEA R18, P0, R8, R22, 0x3 ;  /* 0x0000001608127211 */ /* 0x002fca00078018ff */
[----:B------:R-:W-:-:S05]  /*0330*/  IMAD.X R19, R23, 0x1, R25, P0 ;  /* 0x0000000117137824 */ /* 0x000fca00000e0619 */
[----:B------:R-:W2:Y:S01]  /*0340*/  LDG.E.64 R20, desc[UR6][R18.64] ;  /* 0x0000000612147981 */ /* 0x000ea2000c1e1b00 */
[----:B------:R-:W-:-:S05]  /*0350*/  LEA R28, P0, R8, R22, 0x4 ;  /* 0x00000016081c7211 */ /* 0x000fca00078020ff */
[----:B------:R-:W-:Y:S01]  /*0360*/  IMAD.X R29, R23, 0x1, R27, P0 ;  /* 0x00000001171d7824 */ /* 0x000fe200000e061b */
[----:B--2--5:R-:W-:-:S07]  /*0370*/  DADD R20, R20, R16 ;  /* 0x0000000014147229 */ /* 0x024fce0000000010 */
[----:B------:R1:W-:Y:S04]  /*0380*/  STG.E.64 desc[UR6][R18.64], R20 ;  /* 0x0000001412007986 */ /* 0x0003e8000c101b06 */
[----:B------:R-:W2:Y:S01]  /*0390*/  LDG.E.64 R14, desc[UR6][R28.64] ;  /* 0x000000061c0e7981 */ /* 0x000ea2000c1e1b00 */
[----:B------:R-:W-:-:S04]  /*03a0*/  IMAD.WIDE.U32 R16, R8, 0x18, R22 ;  /* 0x0000001808107825 */ /* 0x000fc800078e0016 */
[----:B-1----:R-:W-:-:S04]  /*03b0*/  IMAD R19, R4, 0x18, RZ ;  /* 0x0000001804137824 */ /* 0x002fc800078e02ff */
[----:B------:R-:W-:Y:S01]  /*03c0*/  IMAD.IADD R17, R17, 0x1, R19 ;  /* 0x0000000111117824 */ /* 0x000fe200078e0213 */
[----:B--2---:R-:W-:-:S07]  /*03d0*/  DADD R14, R20, R14 ;  /* 0x00000000140e7229 */ /* 0x004fce000000000e */
[----:B------:R1:W-:Y:S04]  /*03e0*/  STG.E.64 desc[UR6][R28.64], R14 ;  /* 0x0000000e1c007986 */ /* 0x0003e8000c101b06 */
[----:B------:R-:W2:Y:S01]  /*03f0*/  LDG.E.64 R18, desc[UR6][R16.64] ;  /* 0x0000000610127981 */ /* 0x000ea2000c1e1b00 */
[----:B------:R-:W-:-:S05]  /*0400*/  LEA R20, P0, R8, R22, 0x5 ;  /* 0x0000001608147211 */ /* 0x000fca00078028ff */
[----:B------:R-:W-:Y:S01]  /*0410*/  IMAD.X R21, R23, 0x1, R7, P0 ;  /* 0x0000000117157824 */ /* 0x000fe200000e0607 */
[----:B--2---:R-:W-:-:S07]  /*0420*/  DADD R18, R14, R18 ;  /* 0x000000000e127229 */ /* 0x004fce0000000012 */
[----:B------:R2:W-:Y:S04]  /*0430*/  STG.E.64 desc[UR6][R16.64], R18 ;  /* 0x0000001210007986 */ /* 0x0005e8000c101b06 */
[----:B-1----:R-:W3:Y:S01]  /*0440*/  LDG.E.64 R28, desc[UR6][R20.64] ;  /* 0x00000006141c7981 */ /* 0x002ee2000c1e1b00 */
[----:B------:R-:W-:Y:S01]  /*0450*/  IMAD R24, R4, 0x28, RZ ;  /* 0x0000002804187824 */ /* 0x000fe200078e02ff */
[----:B---3--:R-:W-:Y:S01]  /*0460*/  DADD R28, R18, R28 ;  /* 0x00000000121c7229 */ /* 0x008fe2000000001c */
[----:B--2---:R-:W-:-:S04]  /*0470*/  IMAD.WIDE.U32 R18, R8, 0x28, R22 ;  /* 0x0000002808127825 */ /* 0x004fc800078e0016 */
[----:B------:R-:W-:Y:S02]  /*0480*/  IMAD.IADD R19, R19, 0x1, R24 ;  /* 0x0000000113137824 */ /* 0x000fe400078e0218 */
[----:B------:R1:W-:Y:S04]  /*0490*/  STG.E.64 desc[UR6][R20.64], R28 ;  /* 0x0000001c14007986 */ /* 0x0003e8000c101b06 */
[----:B------:R-:W1:Y:S01]  /*04a0*/  LDG.E.64 R14, desc[UR6][R18.64] ;  /* 0x00000006120e7981 */ /* 0x000e62000c1e1b00 */
[----:B------:R-:W-:Y:S01]  /*04b0*/  IMAD R24, R4, 0x30, RZ ;  /* 0x0000003004187824 */ /* 0x000fe200078e02ff */
[----:B-1----:R-:W-:Y:S01]  /*04c0*/  DADD R28, R28, R14 ;  /* 0x000000001c1c7229 */ /* 0x002fe2000000000e */
[----:B------:R-:W-:-:S04]  /*04d0*/  IMAD.WIDE.U32 R14, R8, 0x30, R22 ;  /* 0x00000030080e7825 */ /* 0x000fc800078e0016 */
[----:B------:R-:W-:Y:S02]  /*04e0*/  IMAD.IADD R15, R15, 0x1, R24 ;  /* 0x000000010f0f7824 */ /* 0x000fe400078e0218 */
[----:B------:R1:W-:Y:S04]  /*04f0*/  STG.E.64 desc[UR6][R18.64], R28 ;  /* 0x0000001c12007986 */ /* 0x0003e8000c101b06 */
[----:B------:R-:W2:Y:S01]  /*0500*/  LDG.E.64 R16, desc[UR6][R14.64] ;  /* 0x000000060e107981 */ /* 0x000ea2000c1e1b00 */
[----:B------:R-:W-:-:S04]  /*0510*/  IMAD.WIDE.U32 R20, R8, 0x38, R22 ;  /* 0x0000003808147825 */ /* 0x000fc800078e0016 */
[----:B------:R-:W-:-:S04]  /*0520*/  IMAD R24, R4, 0x38, RZ ;  /* 0x0000003804187824 */ /* 0x000fc800078e02ff */
[----:B------:R-:W-:Y:S01]  /*0530*/  IMAD.IADD R21, R21, 0x1, R24 ;  /* 0x0000000115157824 */ /* 0x000fe200078e0218 */
[----:B--2---:R-:W-:-:S07]  /*0540*/  DADD R16, R28, R16 ;  /* 0x000000001c107229 */ /* 0x004fce0000000010 */
[----:B------:R2:W-:Y:S04]  /*0550*/  STG.E.64 desc[UR6][R14.64], R16 ;  /* 0x000000100e007986 */ /* 0x0005e8000c101b06 */
[----:B-1----:R-:W3:Y:S01]  /*0560*/  LDG.E.64 R18, desc[UR6][R20.64] ;  /* 0x0000000614127981 */ /* 0x002ee2000c1e1b00 */
[----:B0-----:R-:W-:-:S05]  /*0570*/  LEA R22, P0, R8, R22, 0x6 ;  /* 0x0000001608167211 */ /* 0x001fca00078030ff */
[----:B------:R-:W-:Y:S01]  /*0580*/  IMAD.X R23, R23, 0x1, R5, P0 ;  /* 0x0000000117177824 */ /* 0x000fe200000e0605 */
[----:B------:R-:W-:Y:S01]  /*0590*/  UIADD3 UR5, UP0, UPT, UR5, 0x8, URZ ;  /* 0x0000000805057890 */ /* 0x000fe2000ff1e0ff */
[----:B---3--:R-:W-:-:S07]  /*05a0*/  DADD R18, R16, R18 ;  /* 0x0000000010127229 */ /* 0x008fce0000000012 */
[----:B------:R1:W-:Y:S04]  /*05b0*/  STG.E.64 desc[UR6][R20.64], R18 ;  /* 0x0000001214007986 */ /* 0x0003e8000c101b06 */
[----:B------:R-:W3:Y:S01]  /*05c0*/  LDG.E.64 R28, desc[UR6][R22.64] ;  /* 0x00000006161c7981 */ /* 0x000ee2000c1e1b00 */
[----:B------:R-:W-:Y:S01]  /*05d0*/  UIADD3.X UR4, UPT, UPT, URZ, UR4, URZ, UP0, !UPT ;  /* 0x00000004ff047290 */ /* 0x000fe200087fe4ff */
[----:B--2---:R-:W-:-:S04]  /*05e0*/  IADD3 R14, P2, PT, -R6, UR5, RZ ;  /* 0x00000005060e7c10 */ /* 0x004fc8000ff5e1ff */
[----:B------:R-:W-:Y:S02]  /*05f0*/  ISETP.NE.U32.AND P0, PT, R14, 0x1, PT ;  /* 0x000000010e00780c */ /* 0x000fe40003f05070 */
[----:B------:R-:W-:-:S04]  /*0600*/  IADD3.X R14, PT, PT, ~R3, UR4, RZ, P2, !PT ;  /* 0x00000004030e7c10 */ /* 0x000fc800097fe5ff */
[----:B------:R-:W-:Y:S01]  /*0610*/  ISETP.NE.AND.EX P0, PT, R14, RZ, PT, P0 ;  /* 0x000000ff0e00720c */ /* 0x000fe20003f05300 */
[----:B---3--:R-:W-:-:S07]  /*0620*/  DADD R16, R18, R28 ;  /* 0x0000000012107229 */ /* 0x008fce000000001c */
[----:B------:R1:W-:Y:S05]  /*0630*/  STG.E.64 desc[UR6][R22.64], R16 ;  /* 0x0000001016007986 */ /* 0x0003ea000c101b06 */
[----:B------:R-:W-:Y:S05]  /*0640*/  @P0 BRA `(.L_x_1) ;  /* 0xfffffffc00340947 */ /* 0x000fea000383ffff */
.L_x_0:
[----:B0-----:R-:W-:Y:S05]  /*0650*/  @!P1 EXIT ;  /* 0x000000000000994d */ /* 0x001fea0003800000 */
[----:B------:R-:W-:Y:S02]  /*0660*/  ISETP.GE.U32.AND P1, PT, R2, 0x4, PT ;  /* 0x000000040200780c */ /* 0x000fe40003f26070 */
[----:B------:R-:W-:Y:S02]  /*0670*/  LOP3.LUT R14, R0, 0x3, RZ, 0xc0, !PT ;  /* 0x00000003000e7812 */ /* 0x000fe400078ec0ff */
[----:B------:R-:W-:Y:S02]  /*0680*/  ISETP.GE.U32.AND.EX P1, PT, RZ, RZ, PT, P1 ;  /* 0x000000ffff00720c */ /* 0x000fe40003f26110 */
[----:B------:R-:W-:-:S04]  /*0690*/  ISETP.NE.U32.AND P0, PT, R14, RZ, PT ;  /* 0x000000ff0e00720c */ /* 0x000fc80003f05070 */
[----:B------:R-:W-:-:S07]  /*06a0*/  ISETP.NE.AND.EX P0, PT, RZ, RZ, PT, P0 ;  /* 0x000000ffff00720c */ /* 0x000fce0003f05300 */
[----:B------:R-:W-:Y:S06]  /*06b0*/  @!P1 BRA `(.L_x_2) ;  /* 0x00000000008c9947 */ /* 0x000fec0003800000 */
[----:B------:R-:W1:Y:S01]  /*06c0*/  LDCU.64 UR10, c[0x0][0x398] ;  /* 0x00007300ff0a77ac */ /* 0x000e620008000a00 */
[----:B------:R-:W-:Y:S02]  /*06d0*/  IMAD.MOV.U32 R12, RZ, RZ, R10 ;  /* 0x000000ffff0c7224 */ /* 0x000fe400078e000a */
[----:B------:R-:W-:Y:S01]  /*06e0*/  IMAD.SHL.U32 R15, R8, 0x8, RZ ;  /* 0x00000008080f7824 */ /* 0x000fe200078e00ff */
[----:B------:R-:W-:-:S04]  /*06f0*/  UIADD3 UR8, UP0, UPT, UR5, -0x1, URZ ;  /* 0xffffffff05087890 */ /* 0x000fc8000ff1e0ff */
[----:B------:R-:W-:Y:S02]  /*0700*/  UIADD3.X UR9, UPT, UPT, UR4, -0x1, URZ, UP0, !UPT ;  /* 0xffffffff04097890 */ /* 0x000fe400087fe4ff */
[----:B------:R-:W-:Y:S02]  /*0710*/  IMAD R5, R4, UR8, RZ ;  /* 0x0000000804057c24 */ /* 0x000fe4000f8e02ff */
[----:B------:R-:W-:-:S04]  /*0720*/  IMAD.WIDE.U32 R2, R8, UR8, R12 ;  /* 0x0000000808027c25 */ /* 0x000fc8000f8e000c */
[----:B------:R-:W-:Y:S01]  /*0730*/  IMAD R5, R8, UR9, R5 ;  /* 0x0000000908057c24 */ /* 0x000fe2000f8e0205 */
[----:B-1----:R-:W-:-:S03]  /*0740*/  LEA R22, P1, R2, UR10, 0x3 ;  /* 0x0000000a02167c11 */ /* 0x002fc6000f8218ff */
[----:B------:R-:W-:Y:S01]  /*0750*/  IMAD.IADD R3, R3, 0x1, R5 ;  /* 0x0000000103037824 */ /* 0x000fe200078e0205 */
[----:B------:R-:W-:Y:S02]  /*0760*/  SHF.L.U64.HI R5, R8, 0x3, R4 ;  /* 0x0000000308057819 */ /* 0x000fe40000010204 */
[----:B------:R-:W-:Y:S02]  /*0770*/  IADD3 R16, P2, PT, R22, R15, RZ ;  /* 0x0000000f16107210 */ /* 0x000fe40007f5e0ff */
[----:B------:R-:W-:-:S05]  /*0780*/  LEA.HI.X R23, R2, UR11, R3, 0x3, P1 ;  /* 0x0000000b02177c11 */ /* 0x000fca00088f1c03 */
[----:B------:R-:W-:Y:S01]  /*0790*/  IMAD.X R17, R23, 0x1, R5, P2 ;  /* 0x0000000117117824 */ /* 0x000fe200010e0605 */
[----:B------:R-:W2:Y:S04]  /*07a0*/  LDG.E.64 R6, desc[UR6][R22.64] ;  /* 0x0000000616067981 */ /* 0x000ea8000c1e1b00 */
[----:B------:R-:W2:Y:S01]  /*07b0*/  LDG.E.64 R18, desc[UR6][R16.64] ;  /* 0x0000000610127981 */ /* 0x000ea2000c1e1b00 */
[----:B------:R-:W-:-:S05]  /*07c0*/  IADD3 R2, P1, PT, R16, R15, RZ ;  /* 0x0000000f10027210 */ /* 0x000fca0007f3e0ff */
[----:B------:R-:W-:Y:S01]  /*07d0*/  IMAD.X R3, R17, 0x1, R5, P1 ;  /* 0x0000000111037824 */ /* 0x000fe200008e0605 */
[----:B--2---:R-:W-:-:S07]  /*07e0*/  DADD R18, R6, R18 ;  /* 0x0000000006127229 */ /* 0x004fce0000000012 */
[----:B------:R0:W-:Y:S04]  /*07f0*/  STG.E.64 desc[UR6][R16.64], R18 ;  /* 0x0000001210007986 */ /* 0x0001e8000c101b06 */
[----:B------:R-:W2:Y:S01]  /*0800*/  LDG.E.64 R20, desc[UR6][R2.64] ;  /* 0x0000000602147981 */ /* 0x000ea2000c1e1b00 */
[----:B------:R-:W-:-:S05]  /*0810*/  IADD3 R6, P1, PT, R2, R15, RZ ;  /* 0x0000000f02067210 */ /* 0x000fca0007f3e0ff */
[----:B------:R-:W-:Y:S01]  /*0820*/  IMAD.X R7, R3, 0x1, R5, P1 ;  /* 0x0000000103077824 */ /* 0x000fe200008e0605 */
[----:B--2---:R-:W-:-:S07]  /*0830*/  DADD R20, R18, R20 ;  /* 0x0000000012147229 */ /* 0x004fce0000000014 */
[----:B------:R2:W-:Y:S04]  /*0840*/  STG.E.64 desc[UR6][R2.64], R20 ;  /* 0x0000001402007986 */ /* 0x0005e8000c101b06 */
[----:B------:R-:W3:Y:S01]  /*0850*/  LDG.E.64 R22, desc[UR6][R6.64] ;  /* 0x0000000606167981 */ /* 0x000ee2000c1e1b00 */
[----:B------:R-:W-:-:S05]  /*0860*/  IADD3 R24, P1, PT, R6, R15, RZ ;  /* 0x0000000f06187210 */ /* 0x000fca0007f3e0ff */
[----:B------:R-:W-:Y:S01]  /*0870*/  IMAD.X R25, R7, 0x1, R5, P1 ;  /* 0x0000000107197824 */ /* 0x000fe200008e0605 */
[----:B---3--:R-:W-:-:S07]  /*0880*/  DADD R22, R20, R22 ;  /* 0x0000000014167229 */ /* 0x008fce0000000016 */
[----:B------:R2:W-:Y:S04]  /*0890*/  STG.E.64 desc[UR6][R6.64], R22 ;  /* 0x0000001606007986 */ /* 0x0005e8000c101b06 */
[----:B0-----:R-:W3:Y:S01]  /*08a0*/  LDG.E.64 R16, desc[UR6][R24.64] ;  /* 0x0000000618107981 */ /* 0x001ee2000c1e1b00 */
[----:B------:R-:W-:-:S04]  /*08b0*/  UIADD3 UR5, UP0, UPT, UR5, 0x4, URZ ;  /* 0x0000000405057890 */ /* 0x000fc8000ff1e0ff */
[----:B------:R-:W-:Y:S01]  /*08c0*/  UIADD3.X UR4, UPT, UPT, URZ, UR4, URZ, UP0, !UPT ;  /* 0x00000004ff047290 */ /* 0x000fe200087fe4ff */
[----:B---3--:R-:W-:-:S07]  /*08d0*/  DADD R16, R22, R16 ;  /* 0x0000000016107229 */ /* 0x008fce0000000010 */
[----:B------:R2:W-:Y:S04]  /*08e0*/  STG.E.64 desc[UR6][R24.64], R16 ;  /* 0x0000001018007986 */ /* 0x0005e8000c101b06 */
.L_x_2:
[----:B------:R-:W-:Y:S05]  /*08f0*/  @!P0 EXIT ;  /* 0x000000000000894d */ /* 0x000fea0003800000 */
[----:B------:R-:W-:Y:S02]  /*0900*/  ISETP.NE.U32.AND P1, PT, R14, 0x1, PT ;  /* 0x000000010e00780c */ /* 0x000fe40003f25070 */
[----:B------:R-:W-:Y:S02]  /*0910*/  LOP3.LUT R0, R0, 0x1, RZ, 0xc0, !PT ;  /* 0x0000000100007812 */ /* 0x000fe400078ec0ff */
[----:B------:R-:W-:Y:S02]  /*0920*/  ISETP.NE.AND.EX P1, PT, RZ, RZ, PT, P1 ;  /* 0x000000ffff00720c */ /* 0x000fe40003f25310 */
[----:B------:R-:W-:-:S04]  /*0930*/  ISETP.NE.U32.AND P0, PT, R0, 0x1, PT ;  /* 0x000000010000780c */ /* 0x000fc80003f05070 */
[----:B------:R-:W-:-:S07]  /*0940*/  ISETP.NE.U32.AND.EX P0, PT, RZ, RZ, PT, P0 ;  /* 0x000000ffff00720c */ /* 0x000fce0003f05100 */
[----:B------:R-:W-:Y:S06]  /*0950*/  @!P1 BRA `(.L_x_3) ;  /* 0x0000000000689947 */ /* 0x000fec0003800000 */
[----:B------:R-:W0:Y:S01]  /*0960*/  LDCU.64 UR10, c[0x0][0x398] ;  /* 0x00007300ff0a77ac */ /* 0x000e220008000a00 */
[----:B--2---:R-:W-:Y:S01]  /*0970*/  IMAD.MOV.U32 R2, RZ, RZ, R10 ;  /* 0x000000ffff027224 */ /* 0x004fe200078e000a */
[C---:B-1----:R-:W-:Y:S01]  /*0980*/  SHF.L.U64.HI R19, R8.reuse, 0x3, R4 ;  /* 0x0000000308137819 */ /* 0x042fe20000010204 */
[----:B------:R-:W-:Y:S01]  /*0990*/  IMAD.MOV.U32 R3, RZ, RZ, R13 ;  /* 0x000000ffff037224 */ /* 0x000fe200078e000d */
[----:B------:R-:W-:Y:S01]  /*09a0*/  UIADD3 UR8, UP0, UPT, UR5, -0x1, URZ ;  /* 0xffffffff05087890 */ /* 0x000fe2000ff1e0ff */
[----:B------:R-:W-:-:S03]  /*09b0*/  IMAD.SHL.U32 R21, R8, 0x8, RZ ;  /* 0x0000000808157824 */ /* 0x000fc600078e00ff */
[----:B------:R-:W-:Y:S02]  /*09c0*/  UIADD3.X UR9, UPT, UPT, UR4, -0x1, URZ, UP0, !UPT ;  /* 0xffffffff04097890 */ /* 0x000fe400087fe4ff */
[----:B------:R-:W-:Y:S02]  /*09d0*/  IMAD R5, R4, UR8, RZ ;  /* 0x0000000804057c24 */ /* 0x000fe4000f8e02ff */
[----:B------:R-:W-:-:S04]  /*09e0*/  IMAD.WIDE.U32 R2, R8, UR8, R2 ;  /* 0x0000000808027c25 */ /* 0x000fc8000f8e0002 */
[----:B------:R-:W-:Y:S01]  /*09f0*/  IMAD R5, R8, UR9, R5 ;  /* 0x0000000908057c24 */ /* 0x000fe2000f8e0205 */
[----:B0-----:R-:W-:-:S03]  /*0a00*/  LEA R14, P1, R2, UR10, 0x3 ;  /* 0x0000000a020e7c11 */ /* 0x001fc6000f8218ff */
[----:B------:R-:W-:Y:S01]  /*0a10*/  IMAD.IADD R5, R3, 0x1, R5 ;  /* 0x0000000103057824 */ /* 0x000fe200078e0205 */
[----:B------:R-:W-:-:S04]  /*0a20*/  IADD3 R16, P2, PT, R14, R21, RZ ;  /* 0x000000150e107210 */ /* 0x000fc80007f5e0ff */
        /* <DEDUP_REMOVED lines=9> */
[----:B------:R-:W-:-:S04]  /*0ac0*/  UIADD3 UR5, UP0, UPT, UR5, 0x2, URZ ;  /* 0x0000000205057890 */ /* 0x000fc8000ff1e0ff */
[----:B------:R-:W-:Y:S01]  /*0ad0*/  UIADD3.X UR4, UPT, UPT, URZ, UR4, URZ, UP0, !UPT ;  /* 0x00000004ff047290 */ /* 0x000fe200087fe4ff */
[----:B--2---:R-:W-:-:S07]  /*0ae0*/  DADD R6, R2, R6 ;  /* 0x0000000002067229 */ /* 0x004fce0000000006 */
[----:B------:R0:W-:Y:S04]  /*0af0*/  STG.E.64 desc[UR6][R18.64], R6 ;  /* 0x0000000612007986 */ /* 0x0001e8000c101b06 */
.L_x_3:
[----:B------:R-:W-:Y:S05]  /*0b00*/  @P0 EXIT ;  /* 0x000000000000094d */ /* 0x000fea0003800000 */
[----:B------:R-:W3:Y:S01]  /*0b10*/  LDCU.64 UR8, c[0x0][0x398] ;  /* 0x00007300ff0877ac */ /* 0x000ee20008000a00 */
[----:B0-2---:R-:W-:Y:S02]  /*0b20*/  IMAD.MOV.U32 R2, RZ, RZ, R10 ;  /* 0x000000ffff027224 */ /* 0x005fe400078e000a */
[----:B------:R-:W-:Y:S01]  /*0b30*/  IMAD.MOV.U32 R3, RZ, RZ, R13 ;  /* 0x000000ffff037224 */ /* 0x000fe200078e000d */
[----:B------:R-:W-:-:S04]  /*0b40*/  UIADD3 UR5, UP0, UPT, UR5, -0x1, URZ ;  /* 0xffffffff05057890 */ /* 0x000fc8000ff1e0ff */
[----:B------:R-:W-:Y:S02]  /*0b50*/  UIADD3.X UR4, UPT, UPT, UR4, -0x1, URZ, UP0, !UPT ;  /* 0xffffffff04047890 */ /* 0x000fe400087fe4ff */
[----:B------:R-:W-:Y:S02]  /*0b60*/  IMAD R5, R4, UR5, RZ ;  /* 0x0000000504057c24 */ /* 0x000fe4000f8e02ff */
[----:B------:R-:W-:-:S04]  /*0b70*/  IMAD.WIDE.U32 R2, R8, UR5, R2 ;  /* 0x0000000508027c25 */ /* 0x000fc8000f8e0002 */
[----:B------:R-:W-:Y:S01]  /*0b80*/  IMAD R5, R8, UR4, R5 ;  /* 0x0000000408057c24 */ /* 0x000fe2000f8e0205 */
[----:B---3--:R-:W-:-:S03]  /*0b90*/  LEA R10, P0, R2, UR8, 0x3 ;  /* 0x00000008020a7c11 */ /* 0x008fc6000f8018ff */
[----:B------:R-:W-:Y:S01]  /*0ba0*/  IMAD.IADD R3, R3, 0x1, R5 ;  /* 0x0000000103037824 */ /* 0x000fe200078e0205 */
[----:B------:R-:W-:-:S04]  /*0bb0*/  LEA R6, P1, R8, R10, 0x3 ;  /* 0x0000000a08067211 */ /* 0x000fc800078218ff */
[----:B------:R-:W-:-:S04]  /*0bc0*/  LEA.HI.X R11, R2, UR9, R3, 0x3, P0 ;  /* 0x00000009020b7c11 */ /* 0x000fc800080f1c03 */
[----:B------:R-:W-:Y:S01]  /*0bd0*/  LEA.HI.X R7, R8, R11, R4, 0x3, P1 ;  /* 0x0000000b08077211 */ /* 0x000fe200008f1c04 */
[----:B------:R-:W2:Y:S04]  /*0be0*/  LDG.E.64 R2, desc[UR6][R10.64] ;  /* 0x000000060a027981 */ /* 0x000ea8000c1e1b00 */
[----:B------:R-:W2:Y:S02]  /*0bf0*/  LDG.E.64 R4, desc[UR6][R6.64] ;  /* 0x0000000606047981 */ /* 0x000ea4000c1e1b00 */
[----:B--2---:R-:W-:-:S07]  /*0c00*/  DADD R2, R2, R4 ;  /* 0x0000000002027229 */ /* 0x004fce0000000004 */
[----:B------:R-:W-:Y:S01]  /*0c10*/  STG.E.64 desc[UR6][R6.64], R2 ;  /* 0x0000000206007986 */ /* 0x000fe2000c101b06 */
[----:B------:R-:W-:Y:S05]  /*0c20*/  EXIT ;  /* 0x000000000000794d */ /* 0x000fea0003800000 */
.L_x_4:
[----:B------:R-:W-:-:S00]  /*0c30*/  BRA `(.L_x_4) ;  /* 0xfffffffc00fc7947 */ /* 0x000fc0000383ffff */
[----:B------:R-:W-:-:S00]  /*0c40*/  NOP ;  /* 0x0000000000007918 */ /* 0x000fc00000000000 */
        /* <DEDUP_REMOVED lines=11> */
.L_x_33:


//--------------------- .text._Z23cumulative_sum_cols_dstlllPd --------------------------
	.section	.text._Z23cumulative_sum_cols_dstlllPd,"ax",@progbits
	.align	128
        .global         _Z23cumulative_sum_cols_dstlllPd
        .type           _Z23cumulative_sum_cols_dstlllPd,@function
        .size           _Z23cumulative_sum_cols_dstlllPd,(.L_x_34 - _Z23cumulative_sum_cols_dstlllPd)
        .other          _Z23cumulative_sum_cols_dstlllPd,@"STO_CUDA_ENTRY STV_DEFAULT"
_Z23cumulative_sum_cols_dstlllPd:
.text._Z23cumulative_sum_cols_dstlllPd:
[----:B------:R-:W-:Y:S01]  /*0000*/  LDC R1, c[0x0][0x37c] ;  /* 0x0000df00ff017b82 */ /* 0x000fe20000000800 */
[----:B------:R-:W0:Y:S07]  /*0010*/  S2R R5, SR_TID.Z ;  /* 0x0000000000057919 */ /* 0x000e2e0000002300 */
[----:B------:R-:W1:Y:S01]  /*0020*/  LDC R3, c[0x0][0x364] ;  /* 0x0000d900ff037b82 */ /* 0x000e620000000800 */
[----:B------:R-:W2:Y:S01]  /*0030*/  LDCU.64 UR6, c[0x0][0x380] ;  /* 0x00007000ff0677ac */ /* 0x000ea20008000a00 */
[----:B------:R-:W1:Y:S06]  /*0040*/  S2R R2, SR_TID.Y ;  /* 0x0000000000027919 */ /* 0x000e6c0000002200 */
[----:B------:R-:W0:Y:S08]  /*0050*/  S2UR UR5, SR_CTAID.Z ;  /* 0x00000000000579c3 */ /* 0x000e300000002700 */
[----:B------:R-:W0:Y:S08]  /*0060*/  LDC R0, c[0x0][0x368] ;  /* 0x0000da00ff007b82 */ /* 0x000e300000000800 */
[----:B------:R-:W1:Y:S08]  /*0070*/  S2UR UR4, SR_CTAID.Y ;  /* 0x00000000000479c3 */ /* 0x000e700000002600 */
[----:B------:R-:W3:Y:S01]  /*0080*/  LDC.64 R14, c[0x0][0x390] ;  /* 0x0000e400ff0e7b82 */ /* 0x000ee20000000a00 */
[----:B0-----:R-:W-:-:S02]  /*0090*/  IMAD R0, R0, UR5, R5 ;  /* 0x0000000500007c24 */ /* 0x001fc4000f8e0205 */
[----:B-1----:R-:W-:-:S05]  /*00a0*/  IMAD R3, R3, UR4, R2 ;  /* 0x0000000403037c24 */ /* 0x002fca000f8e0202 */
[----:B--2---:R-:W-:Y:S02]  /*00b0*/  ISETP.GE.U32.AND P1, PT, R3, UR6, PT ;  /* 0x0000000603007c0c */ /* 0x004fe4000bf26070 */
[----:B---3--:R-:W-:-:S04]  /*00c0*/  ISETP.GE.U32.AND P0, PT, R0, R14, PT ;  /* 0x0000000e0000720c */ /* 0x008fc80003f06070 */
[----:B------:R-:W-:-:S04]  /*00d0*/  ISETP.GE.AND.EX P0, PT, RZ, R15, PT, P0 ;  /* 0x0000000fff00720c */ /* 0x000fc80003f06300 */
[----:B------:R-:W-:-:S13]  /*00e0*/  ISETP.GE.OR.EX P0, PT, RZ, UR7, P0, P1 ;  /* 0x00000007ff007c0c */ /* 0x000fda0008706710 */
[----:B------:R-:W-:Y:S05]  /*00f0*/  @P0 EXIT ;  /* 0x000000000000094d */ /* 0x000fea0003800000 */
[----:B------:R-:W0:Y:S01]  /*0100*/  LDC.64 R8, c[0x0][0x388] ;  /* 0x0000e200ff087b82 */ /* 0x000e220000000a00 */
[----:B------:R-:W-:Y:S01]  /*0110*/  IADD3 R18, P1, PT, R0, 0x1, RZ ;  /* 0x0000000100127810 */ /* 0x000fe20007f3e0ff */
[----:B------:R-:W-:-:S03]  /*0120*/  IMAD.MOV.U32 R2, RZ, RZ, RZ ;  /* 0x000000ffff027224 */ /* 0x000fc600078e00ff */
[----:B------:R-:W-:Y:S01]  /*0130*/  ISETP.GE.U32.AND P0, PT, R18, R14, PT ;  /* 0x0000000e1200720c */ /* 0x000fe20003f06070 */
[----:B------:R-:W-:-:S05]  /*0140*/  IMAD.X R19, RZ, RZ, R2, P1 ;  /* 0x000000ffff137224 */ /* 0x000fca00008e0602 */
[----:B------:R-:W-:Y:S02]  /*0150*/  ISETP.GE.U32.AND.EX P0, PT, R19, R15, PT, P0 ;  /* 0x0000000f1300720c */ /* 0x000fe40003f06100 */
[----:B0-----:R-:W-:-:S04]  /*0160*/  ISETP.LT.U32.AND P1, PT, R8, 0x2, PT ;  /* 0x000000020800780c */ /* 0x001fc80003f21070 */
[----:B------:R-:W-:-:S13]  /*0170*/  ISETP.LT.OR.EX P0, PT, R9, RZ, P0, P1 ;  /* 0x000000ff0900720c */ /* 0x000fda0000701710 */
[----:B------:R-:W-:Y:S05]  /*0180*/  @P0 EXIT ;  /* 0x000000000000094d */ /* 0x000fea0003800000 */
[----:B------:R-:W-:Y:S01]  /*0190*/  IADD3 R4, P1, PT, -R0, R14, RZ ;  /* 0x0000000e00047210 */ /* 0x000fe20007f3e1ff */
[C---:B------:R-:W-:Y:S01]  /*01a0*/  IMAD.WIDE.U32 R12, R3.reuse, R8, RZ ;  /* 0x00000008030c7225 */ /* 0x040fe200078e00ff */
[----:B------:R-:W-:Y:S01]  /*01b0*/  IADD3 R5, P0, PT, R8, -0x2, RZ ;  /* 0xfffffffe08057810 */ /* 0x000fe20007f1e0ff */
[----:B------:R-:W0:Y:S01]  /*01c0*/  LDCU.64 UR4, c[0x0][0x358] ;  /* 0x00006b00ff0477ac */ /* 0x000e220008000a00 */
[----:B------:R-:W-:Y:S01]  /*01d0*/  IADD3 R4, P2, PT, R4, -0x2, RZ ;  /* 0xfffffffe04047810 */ /* 0x000fe20007f5e0ff */
[----:B------:R-:W-:Y:S01]  /*01e0*/  IMAD R3, R3, R9, R13 ;  /* 0x0000000903037224 */ /* 0x000fe200078e020d */
[----:B------:R-:W-:Y:S01]  /*01f0*/  IADD3.X R22, PT, PT, R9, -0x1, RZ, P0, !PT ;  /* 0xffffffff09167810 */ /* 0x000fe200007fe4ff */
[----:B------:R-:W-:Y:S01]  /*0200*/  IMAD.SHL.U32 R23, R15, 0x8, RZ ;  /* 0x000000080f177824 */ /* 0x000fe200078e00ff */
[----:B------:R-:W-:Y:S01]  /*0210*/  ISETP.LT.U32.AND P0, PT, R4, R5, PT ;  /* 0x000000050400720c */ /* 0x000fe20003f01070 */
[----:B------:R-:W-:Y:S01]  /*0220*/  IMAD.WIDE.U32 R16, R14, 0x8, RZ ;  /* 0x000000080e107825 */ /* 0x000fe200078e00ff */
[----:B------:R-:W-:Y:S01]  /*0230*/  IADD3.X R7, PT, PT, ~R2, -0x1, R15, P2, P1 ;  /* 0xffffffff02077810 */ /* 0x000fe200017e250f */
[----:B------:R-:W-:Y:S02]  /*0240*/  BSSY.RECONVERGENT B0, `(.L_x_5) ;  /* 0x000004a000007945 */ /* 0x000fe40003800200 */
[----:B------:R-:W-:Y:S01]  /*0250*/  IMAD.WIDE.U32 R10, R12, R14, RZ ;  /* 0x0000000e0c0a7225 */ /* 0x000fe200078e00ff */
[----:B------:R-:W-:-:S03]  /*0260*/  ISETP.LT.U32.AND.EX P0, PT, R7, R22, PT, P0 ;  /* 0x000000160700720c */ /* 0x000fc60003f01100 */
[----:B------:R-:W-:Y:S01]  /*0270*/  IMAD.IADD R8, R17, 0x1, R23 ;  /* 0x0000000111087824 */ /* 0x000fe200078e0217 */
[----:B------:R-:W-:Y:S01]  /*0280*/  SEL R5, R4, R5, P0 ;  /* 0x0000000504057207 */ /* 0x000fe20000000000 */
[----:B------:R-:W-:Y:S01]  /*0290*/  IMAD.MOV.U32 R4, RZ, RZ, RZ ;  /* 0x000000ffff047224 */ /* 0x000fe200078e00ff */
[----:B------:R-:W-:Y:S01]  /*02a0*/  SEL R22, R7, R22, P0 ;  /* 0x0000001607167207 */ /* 0x000fe20000000000 */
[----:B------:R-:W-:Y:S01]  /*02b0*/  IMAD R7, R3, R14, RZ ;  /* 0x0000000e03077224 */ /* 0x000fe200078e02ff */
[C---:B------:R-:W-:Y:S01]  /*02c0*/  ISETP.GE.U32.AND P0, PT, R5.reuse, 0x3, PT ;  /* 0x000000030500780c */ /* 0x040fe20003f06070 */
[----:B------:R-:W-:Y:S01]  /*02d0*/  IMAD.MOV.U32 R21, RZ, RZ, RZ ;  /* 0x000000ffff157224 */ /* 0x000fe200078e00ff */
[----:B------:R-:W-:Y:S01]  /*02e0*/  IADD3 R5, P1, PT, R5, 0x1, RZ ;  /* 0x0000000105057810 */ /* 0x000fe20007f3e0ff */
[----:B------:R-:W-:Y:S01]  /*02f0*/  IMAD R9, R12, R15, R7 ;  /* 0x0000000f0c097224 */ /* 0x000fe200078e0207 */
[----:B------:R-:W-:Y:S01]  /*0300*/  ISETP.GE.U32.AND.EX P0, PT, R22, RZ, PT, P0 ;  /* 0x000000ff1600720c */ /* 0x000fe20003f06100 */
[----:B------:R-:W-:Y:S01]  /*0310*/  IMAD.MOV.U32 R26, RZ, RZ, 0x1 ;  /* 0x00000001ff1a7424 */ /* 0x000fe200078e00ff */
[----:B------:R-:W-:Y:S01]  /*0320*/  CS2R R6, SRZ ;  /* 0x0000000000067805 */ /* 0x000fe2000001ff00 */
[----:B------:R-:W-:Y:S01]  /*0330*/  IMAD.IADD R9, R11, 0x1, R9 ;  /* 0x000000010b097824 */ /* 0x000fe200078e0209 */
[----:B------:R-:W-:Y:S01]  /*0340*/  LOP3.LUT R23, R5, 0x3, RZ, 0xc0, !PT ;  /* 0x0000000305177812 */ /* 0x000fe200078ec0ff */
[----:B------:R-:W-:-:S08]  /*0350*/  IMAD.X R22, RZ, RZ, R22, P1 ;  /* 0x000000ffff167224 */ /* 0x000fd000008e0616 */
[----:B0-----:R-:W-:Y:S05]  /*0360*/  @!P0 BRA `(.L_x_6) ;  /* 0x0000000000dc8947 */ /* 0x001fea0003800000 */
[----:B------:R-:W0:Y:S01]  /*0370*/  LDCU.64 UR6, c[0x0][0x398] ;  /* 0x00007300ff0677ac */ /* 0x000e220008000a00 */
[----:B------:R-:W-:-:S05]  /*0380*/  IADD3 R28, P0, PT, R0, R10, RZ ;  /* 0x0000000a001c7210 */ /* 0x000fca0007f1e0ff */
[----:B------:R-:W-:Y:S01]  /*0390*/  IMAD.X R7, R9, 0x1, R2, P0 ;  /* 0x0000000109077824 */ /* 0x000fe200000e0602 */
[----:B0-----:R-:W-:-:S04]  /*03a0*/  LEA R24, P0, R28, UR6, 0x3 ;  /* 0x000000061c187c11 */ /* 0x001fc8000f8018ff */
[----:B------:R-:W-:Y:S01]  /*03b0*/  LEA.HI.X R28, R28, UR7, R7, 0x3, P0 ;  /* 0x000000071c1c7c11 */ /* 0x000fe200080f1c07 */
[----:B------:R-:W-:-:S04]  /*03c0*/  IMAD.MOV.U32 R18, RZ, RZ, R24 ;  /* 0x000000ffff127224 */ /* 0x000fc800078e0018 */
[----:B------:R-:W-:-:S05]  /*03d0*/  IMAD.MOV.U32 R19, RZ, RZ, R28 ;  /* 0x000000ffff137224 */ /* 0x000fca00078e001c */
[----:B------:R0:W5:Y:S01]  /*03e0*/  LDG.E.64 R20, desc[UR4][R18.64] ;  /* 0x0000000412147981 */ /* 0x000162000c1e1b00 */
[----:B------:R-:W-:Y:S01]  /*03f0*/  IADD3 RZ, P1, PT, R16, 0x8, RZ ;  /* 0x0000000810ff7810 */ /* 0x000fe20007f3e0ff */
[----:B------:R-:W-:Y:S01]  /*0400*/  BSSY.RECONVERGENT B1, `(.L_x_7) ;  /* 0x0000027000017945 */ /* 0x000fe20003800200 */
[C---:B------:R-:W-:Y:S01]  /*0410*/  LEA RZ, P0, R14.reuse, 0x20, 0x5 ;  /* 0x000000200eff7811 */ /* 0x040fe200078028ff */
[----:B------:R-:W-:Y:S02]  /*0420*/  IMAD.MOV.U32 R26, RZ, RZ, 0x1 ;  /* 0x00000001ff1a7424 */ /* 0x000fe400078e00ff */
[----:B------:R-:W-:Y:S01]  /*0430*/  IMAD.MOV.U32 R7, RZ, RZ, RZ ;  /* 0x000000ffff077224 */ /* 0x000fe200078e00ff */
[----:B------:R-:W-:Y:S01]  /*0440*/  LEA.HI.X R27, R14, RZ, R15, 0x5, P0 ;  /* 0x000000ff0e1b7211 */ /* 0x000fe200000f2c0f */
[----:B------:R-:W-:-:S08]  /*0450*/  IMAD.X R25, RZ, RZ, R8, P1 ;  /* 0x000000ffff197224 */ /* 0x000fd000008e0608 */
.L_x_8:
[----:B------:R-:W-:-:S05]  /*0460*/  IMAD.SHL.U32 R17, R14, 0x8, RZ ;  /* 0x000000080e117824 */ /* 0x000fca00078e00ff */
[----:B0-----:R-:W-:-:S05]  /*0470*/  IADD3 R18, P0, PT, R24, R17, RZ ;  /* 0x0000001118127210 */ /* 0x001fca0007f1e0ff */
[----:B------:R-:W-:-:S05]  /*0480*/  IMAD.X R19, R28, 0x1, R8, P0 ;  /* 0x000000011c137824 */ /* 0x000fca00000e0608 */
[----:B-1----:R-:W2:Y:S01]  /*0490*/  LDG.E.64 R30, desc[UR4][R18.64+0x8] ;  /* 0x00000804121e7981 */ /* 0x002ea2000c1e1b00 */
[----:B------:R-:W-:-:S05]  /*04a0*/  VIADD R6, R17, 0x8 ;  /* 0x0000000811067836 */ /* 0x000fca0000000000 */
[----:B------:R-:W-:-:S05]  /*04b0*/  IADD3 R16, P0, PT, R18, R6, RZ ;  /* 0x0000000612107210 */ /* 0x000fca0007f1e0ff */
[----:B------:R-:W-:Y:S01]  /*04c0*/  IMAD.X R17, R19, 0x1, R25, P0 ;  /* 0x0000000113117824 */ /* 0x000fe200000e0619 */
[----:B--2--5:R-:W-:-:S07]  /*04d0*/  DADD R30, R30, R20 ;  /* 0x000000001e1e7229 */ /* 0x024fce0000000014 */
[----:B------:R0:W-:Y:S04]  /*04e0*/  STG.E.64 desc[UR4][R18.64+0x8], R30 ;  /* 0x0000081e12007986 */ /* 0x0001e8000c101b04 */
[----:B0-----:R-:W2:Y:S01]  /*04f0*/  LDG.E.64 R18, desc[UR4][R16.64+0x8] ;  /* 0x0000080410127981 */ /* 0x001ea2000c1e1b00 */
[----:B------:R-:W-:-:S05]  /*0500*/  IADD3 R20, P0, PT, R16, R6, RZ ;  /* 0x0000000610147210 */ /* 0x000fca0007f1e0ff */
[----:B------:R-:W-:Y:S01]  /*0510*/  IMAD.X R21, R17, 0x1, R25, P0 ;  /* 0x0000000111157824 */ /* 0x000fe200000e0619 */
[----:B--2---:R-:W-:-:S07]  /*0520*/  DADD R18, R30, R18 ;  /* 0x000000001e127229 */ /* 0x004fce0000000012 */
[----:B------:R0:W-:Y:S04]  /*0530*/  STG.E.64 desc[UR4][R16.64+0x8], R18 ;  /* 0x0000081210007986 */ /* 0x0001e8000c101b04 */
[----:B0-----:R-:W2:Y:S01]  /*0540*/  LDG.E.64 R16, desc[UR4][R20.64+0x8] ;  /* 0x0000080414107981 */ /* 0x001ea2000c1e1b00 */
[----:B------:R-:W-:-:S05]  /*0550*/  IADD3 R30, P0, PT, R20, R6, RZ ;  /* 0x00000006141e7210 */ /* 0x000fca0007f1e0ff */
[----:B------:R-:W-:Y:S01]  /*0560*/  IMAD.X R31, R21, 0x1, R25, P0 ;  /* 0x00000001151f7824 */ /* 0x000fe200000e0619 */
[----:B--2---:R-:W-:-:S07]  /*0570*/  DADD R16, R18, R16 ;  /* 0x0000000012107229 */ /* 0x004fce0000000010 */
[----:B------:R0:W-:Y:S04]  /*0580*/  STG.E.64 desc[UR4][R20.64+0x8], R16 ;  /* 0x0000081014007986 */ /* 0x0001e8000c101b04 */
[----:B0-----:R-:W2:Y:S01]  /*0590*/  LDG.E.64 R20, desc[UR4][R30.64+0x8] ;  /* 0x000008041e147981 */ /* 0x001ea2000c1e1b00 */
[----:B------:R-:W-:Y:S02]  /*05a0*/  IADD3 R26, P0, PT, R26, 0x4, RZ ;  /* 0x000000041a1a7810 */ /* 0x000fe40007f1e0ff */
[----:B------:R-:W-:Y:S02]  /*05b0*/  LOP3.LUT R29, R5, 0xfffffffc, RZ, 0xc0, !PT ;  /* 0xfffffffc051d7812 */ /* 0x000fe400078ec0ff */
[----:B------:R-:W-:Y:S01]  /*05c0*/  LEA R19, R14, 0x20, 0x5 ;  /* 0x000000200e137811 */ /* 0x000fe200078e28ff */
[----:B------:R-:W-:Y:S01]  /*05d0*/  IMAD.X R7, RZ, RZ, R7, P0 ;  /* 0x000000ffff077224 */ /* 0x000fe200000e0607 */
[----:B------:R-:W-:-:S04]  /*05e0*/  IADD3 R6, P1, PT, R26, -R29, RZ ;  /* 0x8000001d1a067210 */ /* 0x000fc80007f3e0ff */
[----:B------:R-:W-:Y:S01]  /*05f0*/  ISETP.NE.U32.AND P0, PT, R6, 0x1, PT ;  /* 0x000000010600780c */ /* 0x000fe20003f05070 */
[----:B------:R-:W-:Y:S01]  /*0600*/  IMAD.X R6, R7, 0x1, ~R22, P1 ;  /* 0x0000000107067824 */ /* 0x000fe200008e0e16 */
[----:B------:R-:W-:-:S04]  /*0610*/  IADD3 R24, P1, PT, R24, R19, RZ ;  /* 0x0000001318187210 */ /* 0x000fc80007f3e0ff */
[----:B------:R-:W-:Y:S01]  /*0620*/  ISETP.NE.AND.EX P0, PT, R6, RZ, PT, P0 ;  /* 0x000000ff0600720c */ /* 0x000fe20003f05300 */
[----:B------:R-:W-:Y:S01]  /*0630*/  IMAD.X R28, R28, 0x1, R27, P1 ;  /* 0x000000011c1c7824 */ /* 0x000fe200008e061b */
[----:B--2---:R-:W-:-:S07]  /*0640*/  DADD R20, R16, R20 ;  /* 0x0000000010147229 */ /* 0x004fce0000000014 */
[----:B------:R1:W-:Y:S04]  /*0650*/  STG.E.64 desc[UR4][R30.64+0x8], R20 ;  /* 0x000008141e007986 */ /* 0x0003e8000c101b04 */
[----:B------:R-:W-:Y:S05]  /*0660*/  @P0 BRA `(.L_x_8) ;  /* 0xfffffffc007c0947 */ /* 0x000fea000383ffff */
[----:B------:R-:W-:Y:S05]  /*0670*/  BSYNC.RECONVERGENT B1 ;  /* 0x0000000000017941 */ /* 0x000fea0003800200 */
.L_x_7:
[----:B------:R-:W-:Y:S01]  /*0680*/  IADD3 R18, P0, PT, R26, R0, RZ ;  /* 0x000000001a127210 */ /* 0x000fe20007f1e0ff */
[----:B-1----:R-:W-:Y:S01]  /*0690*/  IMAD.MOV.U32 R21, RZ, RZ, R22 ;  /* 0x000000ffff157224 */ /* 0x002fe200078e0016 */
[----:B------:R-:W-:Y:S02]  /*06a0*/  LOP3.LUT R6, R5, 0xfffffffc, RZ, 0xc0, !PT ;  /* 0xfffffffc05067812 */ /* 0x000fe400078ec0ff */
[----:B------:R-:W-:Y:S01]  /*06b0*/  IADD3 R0, P1, PT, R18, -0x1, RZ ;  /* 0xffffffff12007810 */ /* 0x000fe20007f3e0ff */
[----:B------:R-:W-:-:S05]  /*06c0*/  IMAD.X R19, R7, 0x1, R2, P0 ;  /* 0x0000000107137824 */ /* 0x000fca00000e0602 */
[----:B------:R-:W-:-:S07]  /*06d0*/  IADD3.X R2, PT, PT, R19, -0x1, RZ, P1, !PT ;  /* 0xffffffff13027810 */ /* 0x000fce0000ffe4ff */
.L_x_6:
[----:B------:R-:W-:Y:S05]  /*06e0*/  BSYNC.RECONVERGENT B0 ;  /* 0x0000000000007941 */ /* 0x000fea0003800200 */
.L_x_5:
[----:B------:R-:W-:-:S04]  /*06f0*/  ISETP.NE.U32.AND P0, PT, R23, RZ, PT ;  /* 0x000000ff1700720c */ /* 0x000fc80003f05070 */
[----:B------:R-:W-:-:S13]  /*0700*/  ISETP.NE.AND.EX P0, PT, R4, RZ, PT, P0 ;  /* 0x000000ff0400720c */ /* 0x000fda0003f05300 */
[----:B------:R-:W-:Y:S05]  /*0710*/  @!P0 EXIT ;  /* 0x000000000000894d */ /* 0x000fea0003800000 */
[----:B------:R-:W0:Y:S01]  /*0720*/  LDCU.64 UR6, c[0x0][0x398] ;  /* 0x00007300ff0677ac */ /* 0x000e220008000a00 */
[----:B------:R-:W-:Y:S01]  /*0730*/  IADD3 R5, P0, PT, R26, R12, RZ ;  /* 0x0000000c1a057210 */ /* 0x000fe20007f1e0ff */
[----:B------:R-:W-:-:S04]  /*0740*/  IMAD.SHL.U32 R17, R14, 0x8, RZ ;  /* 0x000000080e117824 */ /* 0x000fc800078e00ff */
[----:B------:R-:W-:Y:S01]  /*0750*/  IMAD.X R3, R7, 0x1, R3, P0 ;  /* 0x0000000107037824 */ /* 0x000fe200000e0603 */
[----:B------:R-:W-:Y:S01]  /*0760*/  IADD3 R17, P1, PT, R17, 0x8, RZ ;  /* 0x0000000811117810 */ /* 0x000fe20007f3e0ff */
[----:B------:R-:W-:-:S04]  /*0770*/  IMAD.WIDE.U32 R12, R5, R14, R18 ;  /* 0x0000000e050c7225 */ /* 0x000fc800078e0012 */
[----:B------:R-:W-:-:S04]  /*0780*/  IMAD R16, R3, R14, RZ ;  /* 0x0000000e03107224 */ /* 0x000fc800078e02ff */
[----:B------:R-:W-:Y:S01]  /*0790*/  IMAD R25, R5, R15, R16 ;  /* 0x0000000f05197224 */ /* 0x000fe200078e0210 */
[----:B0-----:R-:W-:Y:S01]  /*07a0*/  LEA R16, P0, R12, UR6, 0x3 ;  /* 0x000000060c107c11 */ /* 0x001fe2000f8018ff */
[----:B------:R-:W-:Y:S02]  /*07b0*/  IMAD.X R5, RZ, RZ, R8, P1 ;  /* 0x000000ffff057224 */ /* 0x000fe400008e0608 */
[----:B------:R-:W-:-:S05]  /*07c0*/  IMAD.IADD R25, R13, 0x1, R25 ;  /* 0x000000010d197824 */ /* 0x000fca00078e0219 */
[----:B------:R-:W-:-:S07]  /*07d0*/  LEA.HI.X R25, R12, UR7, R25, 0x3, P0 ;  /* 0x000000070c197c11 */ /* 0x000fce00080f1c19 */
.L_x_9:
[----:B------:R-:W-:Y:S02]  /*07e0*/  IMAD.MOV.U32 R8, RZ, RZ, R10 ;  /* 0x000000ffff087224 */ /* 0x000fe400078e000a */
[-C--:B------:R-:W-:Y:S02]  /*07f0*/  IMAD R21, R21, R14.reuse, RZ ;  /* 0x0000000e15157224 */ /* 0x080fe400078e02ff */
[----:B------:R-:W-:-:S04]  /*0800*/  IMAD.WIDE.U32 R12, R6, R14, R8 ;  /* 0x0000000e060c7225 */ /* 0x000fc800078e0008 */
[----:B------:R-:W-:Y:S01]  /*0810*/  IMAD R21, R6, R15, R21 ;  /* 0x0000000f06157224 */ /* 0x000fe200078e0215 */
[----:B------:R-:W-:Y:S01]  /*0820*/  IADD3 R0, P0, PT, R0, R12, RZ ;  /* 0x0000000c00007210 */ /* 0x000fe20007f1e0ff */
[----:B------:R-:W-:-:S03]  /*0830*/  IMAD.MOV.U32 R3, RZ, RZ, R25 ;  /* 0x000000ffff037224 */ /* 0x000fc600078e0019 */
[----:B------:R-:W-:Y:S01]  /*0840*/  IADD3.X R13, PT, PT, R2, R13, R21, P0, !PT ;  /* 0x0000000d020d7210 */ /* 0x000fe200007fe415 */
[----:B------:R-:W-:Y:S01]  /*0850*/  IMAD.MOV.U32 R2, RZ, RZ, R16 ;  /* 0x000000ffff027224 */ /* 0x000fe200078e0010 */
[----:B------:R-:W-:-:S04]  /*0860*/  LEA R12, P0, R0, UR6, 0x3 ;  /* 0x00000006000c7c11 */ /* 0x000fc8000f8018ff */
[----:B------:R-:W-:Y:S01]  /*0870*/  LEA.HI.X R13, R0, UR7, R13, 0x3, P0 ;  /* 0x00000007000d7c11 */ /* 0x000fe200080f1c0d */
[----:B------:R-:W2:Y:S05]  /*0880*/  LDG.E.64 R20, desc[UR4][R2.64] ;  /* 0x0000000402147981 */ /* 0x000eaa000c1e1b00 */
[----:B------:R-:W2:Y:S01]  /*0890*/  LDG.E.64 R12, desc[UR4][R12.64] ;  /* 0x000000040c0c7981 */ /* 0x000ea2000c1e1b00 */
[----:B------:R-:W-:Y:S01]  /*08a0*/  IADD3 R16, P0, PT, R2, R17, RZ ;  /* 0x0000001102107210 */ /* 0x000fe20007f1e0ff */
[----:B------:R-:W-:Y:S01]  /*08b0*/  IMAD.MOV.U32 R0, RZ, RZ, R18 ;  /* 0x000000ffff007224 */ /* 0x000fe200078e0012 */
[----:B------:R-:W-:Y:S01]  /*08c0*/  IADD3 R23, P1, PT, R23, -0x1, RZ ;  /* 0xffffffff17177810 */ /* 0x000fe20007f3e0ff */
[----:B------:R-:W-:Y:S01]  /*08d0*/  IMAD.MOV.U32 R6, RZ, RZ, R26 ;  /* 0x000000ffff067224 */ /* 0x000fe200078e001a */
[----:B------:R-:W-:Y:S01]  /*08e0*/  IADD3 R26, P2, PT, R26, 0x1, RZ ;  /* 0x000000011a1a7810 */ /* 0x000fe20007f5e0ff */
[----:B------:R-:W-:Y:S01]  /*08f0*/  IMAD.X R25, R3, 0x1, R5, P0 ;  /* 0x0000000103197824 */ /* 0x000fe200000e0605 */
[----:B------:R-:W-:Y:S01]  /*0900*/  IADD3.X R4, PT, PT, R4, -0x1, RZ, P1, !PT ;  /* 0xffffffff04047810 */ /* 0x000fe20000ffe4ff */
[----:B------:R-:W-:Y:S01]  /*0910*/  IMAD.MOV.U32 R8, RZ, RZ, R19 ;  /* 0x000000ffff087224 */ /* 0x000fe200078e0013 */
[----:B------:R-:W-:-:S02]  /*0920*/  ISETP.NE.U32.AND P0, PT, R23, RZ, PT ;  /* 0x000000ff1700720c */ /* 0x000fc40003f05070 */
[----:B------:R-:W-:Y:S02]  /*0930*/  IADD3 R18, P1, PT, R18, 0x1, RZ ;  /* 0x0000000112127810 */ /* 0x000fe40007f3e0ff */
[----:B------:R-:W-:-:S03]  /*0940*/  ISETP.NE.AND.EX P0, PT, R4, RZ, PT, P0 ;  /* 0x000000ff0400720c */ /* 0x000fc60003f05300 */
[----:B------:R-:W-:Y:S01]  /*0950*/  IMAD.X R19, RZ, RZ, R19, P1 ;  /* 0x000000ffff137224 */ /* 0x000fe200008e0613 */
[----:B--2---:R-:W-:-:S07]  /*0960*/  DADD R20, R12, R20 ;  /* 0x000000000c147229 */ /* 0x004fce0000000014 */
[----:B------:R0:W-:Y:S02]  /*0970*/  STG.E.64 desc[UR4][R2.64], R20 ;  /* 0x0000001402007986 */ /* 0x0001e4000c101b04 */
[--C-:B0-----:R-:W-:Y:S02]  /*0980*/  IMAD.MOV.U32 R21, RZ, RZ, R7.reuse ;  /* 0x000000ffff157224 */ /* 0x101fe400078e0007 */
[----:B------:R-:W-:Y:S02]  /*0990*/  IMAD.X R7, RZ, RZ, R7, P2 ;  /* 0x000000ffff077224 */ /* 0x000fe400010e0607 */
[----:B------:R-:W-:Y:S01]  /*09a0*/  IMAD.MOV.U32 R2, RZ, RZ, R8 ;  /* 0x000000ffff027224 */ /* 0x000fe200078e0008 */
[----:B------:R-:W-:Y:S06]  /*09b0*/  @P0 BRA `(.L_x_9) ;  /* 0xfffffffc00880947 */ /* 0x000fec000383ffff */
[----:B------:R-:W-:Y:S05]  /*09c0*/  EXIT ;  /* 0x000000000000794d */ /* 0x000fea0003800000 */
.L_x_10:
        /* <DEDUP_REMOVED lines=11> */
.L_x_34:


//--------------------- .text._Z23cumulative_sum_cols_srclllPd --------------------------
	.section	.text._Z23cumulative_sum_cols_srclllPd,"ax",@progbits
	.align	128
        .global         _Z23cumulative_sum_cols_srclllPd
        .type           _Z23cumulative_sum_cols_srclllPd,@function
        .size           _Z23cumulative_sum_cols_srclllPd,(.L_x_35 - _Z23cumulative_sum_cols_srclllPd)
        .other          _Z23cumulative_sum_cols_srclllPd,@"STO_CUDA_ENTRY STV_DEFAULT"
_Z23cumulative_sum_cols_srclllPd:
.text._Z23cumulative_sum_cols_srclllPd:
[----:B------:R-:W-:Y:S01]  /*0000*/  LDC R1, c[0x0][0x37c] ;  /* 0x0000df00ff017b82 */ /* 0x000fe20000000800 */
[----:B------:R-:W0:Y:S07]  /*0010*/  S2R R2, SR_TID.X ;  /* 0x0000000000027919 */ /* 0x000e2e0000002100 */
[----:B------:R-:W1:Y:S01]  /*0020*/  LDC R7, c[0x0][0x364] ;  /* 0x0000d900ff077b82 */ /* 0x000e620000000800 */
[----:B------:R-:W1:Y:S07]  /*0030*/  S2R R0, SR_TID.Y ;  /* 0x0000000000007919 */ /* 0x000e6e0000002200 */
[----:B------:R-:W0:Y:S08]  /*0040*/  S2UR UR5, SR_CTAID.X ;  /* 0x00000000000579c3 */ /* 0x000e300000002500 */
[----:B------:R-:W0:Y:S08]  /*0050*/  LDC R3, c[0x0][0x360] ;  /* 0x0000d800ff037b82 */ /* 0x000e300000000800 */
[----:B------:R-:W1:Y:S08]  /*0060*/  S2UR UR4, SR_CTAID.Y ;  /* 0x00000000000479c3 */ /* 0x000e700000002600 */
[----:B------:R-:W2:Y:S08]  /*0070*/  LDC.64 R4, c[0x0][0x388] ;  /* 0x0000e200ff047b82 */ /* 0x000eb00000000a00 */
[----:B------:R-:W3:Y:S01]  /*0080*/  LDC.64 R8, c[0x0][0x380] ;  /* 0x0000e000ff087b82 */ /* 0x000ee20000000a00 */
[----:B0-----:R-:W-:-:S02]  /*0090*/  IMAD R3, R3, UR5, R2 ;  /* 0x0000000503037c24 */ /* 0x001fc4000f8e0202 */
[----:B-1----:R-:W-:-:S03]  /*00a0*/  IMAD R7, R7, UR4, R0 ;  /* 0x0000000407077c24 */ /* 0x002fc6000f8e0200 */
[----:B--2---:R-:W-:-:S04]  /*00b0*/  ISETP.GE.U32.AND P0, PT, R3, R4, PT ;  /* 0x000000040300720c */ /* 0x004fc80003f06070 */
[----:B------:R-:W-:Y:S02]  /*00c0*/  ISETP.GE.AND.EX P0, PT, RZ, R5, PT, P0 ;  /* 0x00000005ff00720c */ /* 0x000fe40003f06300 */
[----:B---3--:R-:W-:-:S04]  /*00d0*/  ISETP.GE.U32.AND P1, PT, R7, R8, PT ;  /* 0x000000080700720c */ /* 0x008fc80003f26070 */
[----:B------:R-:W-:-:S04]  /*00e0*/  ISETP.GE.OR.EX P0, PT, RZ, R9, P0, P1 ;  /* 0x00000009ff00720c */ /* 0x000fc80000706710 */
[----:B------:R-:W-:-:S13]  /*00f0*/  ISETP.EQ.OR P0, PT, R3, RZ, P0 ;  /* 0x000000ff0300720c */ /* 0x000fda0000702670 */
[----:B------:R-:W-:Y:S05]  /*0100*/  @P0 EXIT ;  /* 0x000000000000094d */ /* 0x000fea0003800000 */
[----:B------:R-:W0:Y:S01]  /*0110*/  LDCU.64 UR10, c[0x0][0x390] ;  /* 0x00007200ff0a77ac */ /* 0x000e220008000a00 */
[----:B------:R-:W-:Y:S01]  /*0120*/  IADD3 R9, P1, PT, R3, 0x1, RZ ;  /* 0x0000000103097810 */ /* 0x000fe20007f3e0ff */
[----:B------:R-:W-:-:S03]  /*0130*/  IMAD.MOV.U32 R0, RZ, RZ, RZ ;  /* 0x000000ffff007224 */ /* 0x000fc600078e00ff */
[----:B------:R-:W-:Y:S01]  /*0140*/  ISETP.GE.U32.AND P0, PT, R9, R4, PT ;  /* 0x000000040900720c */ /* 0x000fe20003f06070 */
[----:B------:R-:W-:Y:S01]  /*0150*/  IMAD.X R14, RZ, RZ, R0, P1 ;  /* 0x000000ffff0e7224 */ /* 0x000fe200008e0600 */
[----:B0-----:R-:W-:-:S04]  /*0160*/  UISETP.GE.U32.AND UP0, UPT, UR10, 0x2, UPT ;  /* 0x000000020a00788c */ /* 0x001fc8000bf06070 */
[----:B------:R-:W-:-:S06]  /*0170*/  UISETP.GE.AND.EX UP0, UPT, UR11, URZ, UPT, UP0 ;  /* 0x000000ff0b00728c */ /* 0x000fcc000bf06300 */
[----:B------:R-:W-:-:S04]  /*0180*/  PLOP3.LUT P1, PT, PT, PT, UP0, 0x80, 0x8 ;  /* 0x000000000008781c */ /* 0x000fc80003f2f008 */
[----:B------:R-:W-:-:S13]  /*0190*/  ISETP.GE.U32.OR.EX P0, PT, R14, R5, !P1, P0 ;  /* 0x000000050e00720c */ /* 0x000fda0004f06500 */
[----:B------:R-:W-:Y:S05]  /*01a0*/  @P0 EXIT ;  /* 0x000000000000094d */ /* 0x000fea0003800000 */
[-C--:B------:R-:W-:Y:S01]  /*01b0*/  IADD3 R15, P1, PT, -R3, R4.reuse, RZ ;  /* 0x00000004030f7210 */ /* 0x080fe20007f3e1ff */
[----:B------:R-:W-:Y:S01]  /*01c0*/  UIADD3 UR6, UP0, UPT, UR10, -0x2, URZ ;  /* 0xfffffffe0a067890 */ /* 0x000fe2000ff1e0ff */
[----:B------:R-:W-:Y:S01]  /*01d0*/  IMAD.WIDE.U32 R12, R7, R4, RZ ;  /* 0x00000004070c7225 */ /* 0x000fe200078e00ff */
[----:B------:R-:W-:Y:S01]  /*01e0*/  UIMAD.WIDE.U32 UR4, UR10, 0x8, URZ ;  /* 0x000000080a0478a5 */ /* 0x000fe2000f8e00ff */
[----:B------:R-:W-:Y:S01]  /*01f0*/  IADD3 R15, P2, PT, R15, -0x2, RZ ;  /* 0xfffffffe0f0f7810 */ /* 0x000fe20007f5e0ff */
[----:B------:R-:W-:Y:S01]  /*0200*/  UIADD3.X UR7, UPT, UPT, UR11, -0x1, URZ, UP0, !UPT ;  /* 0xffffffff0b077890 */ /* 0x000fe200087fe4ff */
[----:B------:R-:W-:Y:S01]  /*0210*/  BSSY.RECONVERGENT B0, `(.L_x_11) ;  /* 0x0000052000007945 */ /* 0x000fe20003800200 */
[----:B------:R-:W0:Y:S01]  /*0220*/  LDCU.64 UR8, c[0x0][0x358] ;  /* 0x00006b00ff0877ac */ /* 0x000e220008000a00 */
[----:B------:R-:W-:Y:S01]  /*0230*/  ISETP.LT.U32.AND P0, PT, R15, UR6, PT ;  /* 0x000000060f007c0c */ /* 0x000fe2000bf01070 */
[----:B------:R-:W-:Y:S01]  /*0240*/  IMAD.MOV.U32 R4, RZ, RZ, RZ ;  /* 0x000000ffff047224 */ /* 0x000fe200078e00ff */
[----:B------:R-:W-:Y:S01]  /*0250*/  IADD3.X R2, PT, PT, ~R0, -0x1, R5, P2, P1 ;  /* 0xffffffff00027810 */ /* 0x000fe200017e2505 */
[----:B------:R-:W-:-:S02]  /*0260*/  IMAD R5, R7, R5, R13 ;  /* 0x0000000507057224 */ /* 0x000fc400078e020d */
[----:B------:R-:W-:Y:S01]  /*0270*/  IMAD.MOV.U32 R6, RZ, RZ, RZ ;  /* 0x000000ffff067224 */ /* 0x000fe200078e00ff */
[C---:B------:R-:W-:Y:S01]  /*0280*/  ISETP.LT.U32.AND.EX P0, PT, R2.reuse, UR7, PT, P0 ;  /* 0x0000000702007c0c */ /* 0x040fe2000bf01100 */
[----:B------:R-:W-:Y:S02]  /*0290*/  IMAD.MOV.U32 R24, RZ, RZ, 0x1 ;  /* 0x00000001ff187424 */ /* 0x000fe400078e00ff */
[----:B------:R-:W-:Y:S01]  /*02a0*/  IMAD.MOV.U32 R25, RZ, RZ, RZ ;  /* 0x000000ffff197224 */ /* 0x000fe200078e00ff */
[----:B------:R-:W-:Y:S01]  /*02b0*/  SEL R15, R15, UR6, P0 ;  /* 0x000000060f0f7c07 */ /* 0x000fe20008000000 */
[----:B------:R-:W-:Y:S01]  /*02c0*/  USHF.L.U32 UR6, UR11, 0x3, URZ ;  /* 0x000000030b067899 */ /* 0x000fe200080006ff */
[----:B------:R-:W-:Y:S01]  /*02d0*/  SEL R7, R2, UR7, P0 ;  /* 0x0000000702077c07 */ /* 0x000fe20008000000 */
[----:B------:R-:W-:Y:S01]  /*02e0*/  IMAD.MOV.U32 R2, RZ, RZ, RZ ;  /* 0x000000ffff027224 */ /* 0x000fe200078e00ff */
[C---:B------:R-:W-:Y:S01]  /*02f0*/  ISETP.GE.U32.AND P0, PT, R15.reuse, 0x3, PT ;  /* 0x000000030f00780c */ /* 0x040fe20003f06070 */
[----:B------:R-:W-:Y:S01]  /*0300*/  UIADD3 UR6, UPT, UPT, UR5, UR6, URZ ;  /* 0x0000000605067290 */ /* 0x000fe2000fffe0ff */
[----:B------:R-:W-:-:S02]  /*0310*/  IADD3 R15, P1, PT, R15, 0x1, RZ ;  /* 0x000000010f0f7810 */ /* 0x000fc40007f3e0ff */
[----:B------:R-:W-:Y:S02]  /*0320*/  ISETP.GE.U32.AND.EX P0, PT, R7, RZ, PT, P0 ;  /* 0x000000ff0700720c */ /* 0x000fe40003f06100 */
[----:B------:R-:W-:Y:S01]  /*0330*/  LOP3.LUT R8, R15, 0x3, RZ, 0xc0, !PT ;  /* 0x000000030f087812 */ /* 0x000fe200078ec0ff */
[----:B------:R-:W-:-:S10]  /*0340*/  IMAD.X R7, RZ, RZ, R7, P1 ;  /* 0x000000ffff077224 */ /* 0x000fd400008e0607 */
[----:B0-----:R-:W-:Y:S05]  /*0350*/  @!P0 BRA `(.L_x_12) ;  /* 0x0000000000f48947 */ /* 0x001fea0003800000 */
[----:B------:R-:W0:Y:S01]  /*0360*/  LDCU.64 UR12, c[0x0][0x398] ;  /* 0x00007300ff0c77ac */ /* 0x000e220008000a00 */
[----:B------:R-:W-:-:S05]  /*0370*/  IADD3 R4, P0, PT, R3, R12, RZ ;  /* 0x0000000c03047210 */ /* 0x000fca0007f1e0ff */
[----:B------:R-:W-:Y:S02]  /*0380*/  IMAD.X R6, R5, 0x1, R0, P0 ;  /* 0x0000000105067824 */ /* 0x000fe400000e0600 */
[----:B------:R-:W-:-:S04]  /*0390*/  IMAD.WIDE.U32 R16, R4, UR10, RZ ;  /* 0x0000000a04107c25 */ /* 0x000fc8000f8e00ff */
[----:B------:R-:W-:-:S04]  /*03a0*/  IMAD R9, R6, UR10, RZ ;  /* 0x0000000a06097c24 */ /* 0x000fc8000f8e02ff */
[----:B------:R-:W-:Y:S01]  /*03b0*/  IMAD R9, R4, UR11, R9 ;  /* 0x0000000b04097c24 */ /* 0x000fe2000f8e0209 */
[----:B0-----:R-:W-:-:S03]  /*03c0*/  LEA R10, P0, R16, UR12, 0x3 ;  /* 0x0000000c100a7c11 */ /* 0x001fc6000f8018ff */
[----:B------:R-:W-:Y:S02]  /*03d0*/  IMAD.IADD R27, R17, 0x1, R9 ;  /* 0x00000001111b7824 */ /* 0x000fe400078e0209 */
[----:B------:R-:W-:-:S03]  /*03e0*/  IMAD.MOV.U32 R26, RZ, RZ, R10 ;  /* 0x000000ffff1a7224 */ /* 0x000fc600078e000a */
[----:B------:R-:W-:-:S05]  /*03f0*/  LEA.HI.X R27, R16, UR13, R27, 0x3, P0 ;  /* 0x0000000d101b7c11 */ /* 0x000fca00080f1c1b */
[----:B------:R0:W5:Y:S01]  /*0400*/  LDG.E.64 R28, desc[UR8][R26.64] ;  /* 0x000000081a1c7981 */ /* 0x000162000c1e1b00 */
[----:B------:R-:W-:Y:S02]  /*0410*/  ULEA URZ, UP0, UR10, 0x20, 0x5 ;  /* 0x000000200aff7891 */ /* 0x000fe4000f8028ff */
[----:B------:R-:W-:Y:S01]  /*0420*/  IMAD.U32 R11, RZ, RZ, UR10 ;  /* 0x0000000aff0b7e24 */ /* 0x000fe2000f8e00ff */
[----:B------:R-:W-:Y:S01]  /*0430*/  UIADD3 URZ, UP1, UPT, UR4, 0x8, URZ ;  /* 0x0000000804ff7890 */ /* 0x000fe2000ff3e0ff */
[----:B------:R-:W-:Y:S01]  /*0440*/  IMAD.U32 R4, RZ, RZ, UR11 ;  /* 0x0000000bff047e24 */ /* 0x000fe2000f8e00ff */
[----:B------:R-:W-:Y:S01]  /*0450*/  BSSY.RECONVERGENT B1, `(.L_x_13) ;  /* 0x0000027000017945 */ /* 0x000fe20003800200 */
[----:B------:R-:W-:Y:S01]  /*0460*/  IMAD.MOV.U32 R6, RZ, RZ, R7 ;  /* 0x000000ffff067224 */ /* 0x000fe200078e0007 */
[----:B------:R-:W-:Y:S02]  /*0470*/  PLOP3.LUT P0, PT, PT, PT, UP0, 0x80, 0x8 ;  /* 0x000000000008781c */ /* 0x000fe40003f0f008 */
[----:B------:R-:W-:-:S02]  /*0480*/  CS2R R24, SRZ ;  /* 0x0000000000187805 */ /* 0x000fc4000001ff00 */
[----:B------:R-:W-:Y:S02]  /*0490*/  PLOP3.LUT P1, PT, PT, PT, UP1, 0x80, 0x8 ;  /* 0x000000000008781c */ /* 0x000fe40003f2f018 */
[----:B------:R-:W-:Y:S02]  /*04a0*/  LEA.HI.X R11, R11, RZ, R4, 0x5, P0 ;  /* 0x000000ff0b0b7211 */ /* 0x000fe400000f2c04 */
[----:B------:R-:W-:Y:S01]  /*04b0*/  LOP3.LUT R4, R15, 0xfffffffc, RZ, 0xc0, !PT ;  /* 0xfffffffc0f047812 */ /* 0x000fe200078ec0ff */
[----:B0-----:R-:W-:-:S08]  /*04c0*/  IMAD.X R9, RZ, RZ, UR6, P1 ;  /* 0x00000006ff097e24 */ /* 0x001fd000088e06ff */
.L_x_14:
[----:B0-----:R-:W-:-:S04]  /*04d0*/  IADD3 R18, P0, PT, R10, UR4, RZ ;  /* 0x000000040a127c10 */ /* 0x001fc8000ff1e0ff */
[----:B------:R-:W-:-:S05]  /*04e0*/  IADD3.X R19, PT, PT, R27, UR6, RZ, P0, !PT ;  /* 0x000000061b137c10 */ /* 0x000fca00087fe4ff */
[----:B------:R-:W2:Y:S01]  /*04f0*/  LDG.E.64 R14, desc[UR8][R18.64+0x8] ;  /* 0x00000808120e7981 */ /* 0x000ea2000c1e1b00 */
[----:B------:R-:W-:-:S06]  /*0500*/  UIADD3 UR7, UPT, UPT, UR4, 0x8, URZ ;  /* 0x0000000804077890 */ /* 0x000fcc000fffe0ff */
[----:B------:R-:W-:-:S05]  /*0510*/  IADD3 R22, P0, PT, R18, UR7, RZ ;  /* 0x0000000712167c10 */ /* 0x000fca000ff1e0ff */
[----:B------:R-:W-:Y:S01]  /*0520*/  IMAD.X R23, R19, 0x1, R9, P0 ;  /* 0x0000000113177824 */ /* 0x000fe200000e0609 */
[----:B--2--5:R-:W-:-:S07]  /*0530*/  DADD R28, R14, R28 ;  /* 0x000000000e1c7229 */ /* 0x024fce000000001c */
[----:B------:R0:W-:Y:S04]  /*0540*/  STG.E.64 desc[UR8][R18.64+0x8], R28 ;  /* 0x0000081c12007986 */ /* 0x0001e8000c101b08 */
[----:B------:R-:W2:Y:S01]  /*0550*/  LDG.E.64 R16, desc[UR8][R22.64+0x8] ;  /* 0x0000080816107981 */ /* 0x000ea2000c1e1b00 */
[----:B------:R-:W-:-:S05]  /*0560*/  IADD3 R14, P0, PT, R22, UR7, RZ ;  /* 0x00000007160e7c10 */ /* 0x000fca000ff1e0ff */
[----:B------:R-:W-:Y:S01]  /*0570*/  IMAD.X R15, R23, 0x1, R9, P0 ;  /* 0x00000001170f7824 */ /* 0x000fe200000e0609 */
[----:B--2---:R-:W-:-:S07]  /*0580*/  DADD R16, R28, R16 ;  /* 0x000000001c107229 */ /* 0x004fce0000000010 */
[----:B------:R1:W-:Y:S04]  /*0590*/  STG.E.64 desc[UR8][R22.64+0x8], R16 ;  /* 0x0000081016007986 */ /* 0x0003e8000c101b08 */
[----:B0-----:R-:W2:Y:S01]  /*05a0*/  LDG.E.64 R18, desc[UR8][R14.64+0x8] ;  /* 0x000008080e127981 */ /* 0x001ea2000c1e1b00 */
[----:B------:R-:W-:-:S05]  /*05b0*/  IADD3 R20, P0, PT, R14, UR7, RZ ;  /* 0x000000070e147c10 */ /* 0x000fca000ff1e0ff */
[----:B------:R-:W-:Y:S01]  /*05c0*/  IMAD.X R21, R15, 0x1, R9, P0 ;  /* 0x000000010f157824 */ /* 0x000fe200000e0609 */
[----:B--2---:R-:W-:-:S07]  /*05d0*/  DADD R18, R16, R18 ;  /* 0x0000000010127229 */ /* 0x004fce0000000012 */
[----:B------:R0:W-:Y:S04]  /*05e0*/  STG.E.64 desc[UR8][R14.64+0x8], R18 ;  /* 0x000008120e007986 */ /* 0x0001e8000c101b08 */
[----:B------:R-:W2:Y:S01]  /*05f0*/  LDG.E.64 R28, desc[UR8][R20.64+0x8] ;  /* 0x00000808141c7981 */ /* 0x000ea2000c1e1b00 */
[----:B------:R-:W-:Y:S01]  /*0600*/  IADD3 R24, P0, PT, R24, 0x4, RZ ;  /* 0x0000000418187810 */ /* 0x000fe20007f1e0ff */
[----:B------:R-:W-:-:S03]  /*0610*/  ULEA UR7, UR10, 0x20, 0x5 ;  /* 0x000000200a077891 */ /* 0x000fc6000f8e28ff */
[----:B------:R-:W-:Y:S01]  /*0620*/  IADD3 R26, P1, PT, R24, -R4, RZ ;  /* 0x80000004181a7210 */ /* 0x000fe20007f3e0ff */
[----:B------:R-:W-:-:S03]  /*0630*/  IMAD.X R25, RZ, RZ, R25, P0 ;  /* 0x000000ffff197224 */ /* 0x000fc600000e0619 */
[----:B------:R-:W-:Y:S01]  /*0640*/  ISETP.NE.U32.AND P0, PT, R26, RZ, PT ;  /* 0x000000ff1a00720c */ /* 0x000fe20003f05070 */
[----:B-1----:R-:W-:Y:S01]  /*0650*/  IMAD.X R16, R25, 0x1, ~R7, P1 ;  /* 0x0000000119107824 */ /* 0x002fe200008e0e07 */
[----:B------:R-:W-:-:S04]  /*0660*/  IADD3 R10, P1, PT, R10, UR7, RZ ;  /* 0x000000070a0a7c10 */ /* 0x000fc8000ff3e0ff */
[----:B------:R-:W-:Y:S01]  /*0670*/  ISETP.NE.AND.EX P0, PT, R16, RZ, PT, P0 ;  /* 0x000000ff1000720c */ /* 0x000fe20003f05300 */
[----:B------:R-:W-:Y:S01]  /*0680*/  IMAD.X R27, R27, 0x1, R11, P1 ;  /* 0x000000011b1b7824 */ /* 0x000fe200008e060b */
[----:B--2---:R-:W-:-:S07]  /*0690*/  DADD R28, R18, R28 ;  /* 0x00000000121c7229 */ /* 0x004fce000000001c */
[----:B------:R0:W-:Y:S04]  /*06a0*/  STG.E.64 desc[UR8][R20.64+0x8], R28 ;  /* 0x0000081c14007986 */ /* 0x0001e8000c101b08 */
[----:B------:R-:W-:Y:S05]  /*06b0*/  @P0 BRA `(.L_x_14) ;  /* 0xfffffffc00840947 */ /* 0x000fea000383ffff */
[----:B------:R-:W-:Y:S05]  /*06c0*/  BSYNC.RECONVERGENT B1 ;  /* 0x0000000000017941 */ /* 0x000fea0003800200 */
.L_x_13:
[C---:B------:R-:W-:Y:S02]  /*06d0*/  IADD3 R3, P1, PT, R24.reuse, R3, RZ ;  /* 0x0000000318037210 */ /* 0x040fe40007f3e0ff */
[----:B------:R-:W-:Y:S02]  /*06e0*/  IADD3 R24, P0, PT, R24, 0x1, RZ ;  /* 0x0000000118187810 */ /* 0x000fe40007f1e0ff */
[----:B------:R-:W-:Y:S01]  /*06f0*/  IADD3 R9, P2, PT, R3, 0x1, RZ ;  /* 0x0000000103097810 */ /* 0x000fe20007f5e0ff */
[----:B------:R-:W-:Y:S02]  /*0700*/  IMAD.X R0, R25, 0x1, R0, P1 ;  /* 0x0000000119007824 */ /* 0x000fe400008e0600 */
[----:B------:R-:W-:Y:S02]  /*0710*/  IMAD.X R25, RZ, RZ, R25, P0 ;  /* 0x000000ffff197224 */ /* 0x000fe400000e0619 */
[----:B0-----:R-:W-:-:S08]  /*0720*/  IMAD.X R14, RZ, RZ, R0, P2 ;  /* 0x000000ffff0e7224 */ /* 0x001fd000010e0600 */
.L_x_12:
[----:B------:R-:W-:Y:S05]  /*0730*/  BSYNC.RECONVERGENT B0 ;  /* 0x0000000000007941 */ /* 0x000fea0003800200 */
.L_x_11:
[----:B------:R-:W-:-:S04]  /*0740*/  ISETP.NE.U32.AND P0, PT, R8, RZ, PT ;  /* 0x000000ff0800720c */ /* 0x000fc80003f05070 */
[----:B------:R-:W-:-:S13]  /*0750*/  ISETP.NE.AND.EX P0, PT, R2, RZ, PT, P0 ;  /* 0x000000ff0200720c */ /* 0x000fda0003f05300 */
[----:B------:R-:W-:Y:S05]  /*0760*/  @!P0 EXIT ;  /* 0x000000000000894d */ /* 0x000fea0003800000 */
[----:B------:R-:W0:Y:S01]  /*0770*/  LDCU.64 UR12, c[0x0][0x398] ;  /* 0x00007300ff0c77ac */ /* 0x000e220008000a00 */
[----:B------:R-:W-:Y:S01]  /*0780*/  IADD3 R7, P0, PT, R9, R12, RZ ;  /* 0x0000000c09077210 */ /* 0x000fe20007f1e0ff */
[----:B------:R-:W-:-:S04]  /*0790*/  UIADD3 UR4, UP0, UPT, UR4, 0x8, URZ ;  /* 0x0000000804047890 */ /* 0x000fc8000ff1e0ff */
[C---:B------:R-:W-:Y:S02]  /*07a0*/  IMAD.X R10, R5.reuse, 0x1, R14, P0 ;  /* 0x00000001050a7824 */ /* 0x040fe400000e060e */
[----:B------:R-:W-:Y:S01]  /*07b0*/  IMAD R5, R5, UR10, RZ ;  /* 0x0000000a05057c24 */ /* 0x000fe2000f8e02ff */
[----:B------:R-:W-:Y:S01]  /*07c0*/  UIADD3.X UR6, UPT, UPT, URZ, UR6, URZ, UP0, !UPT ;  /* 0x00000006ff067290 */ /* 0x000fe200087fe4ff */
[----:B------:R-:W-:Y:S02]  /*07d0*/  IMAD R16, R10, UR10, RZ ;  /* 0x0000000a0a107c24 */ /* 0x000fe4000f8e02ff */
[----:B------:R-:W-:-:S04]  /*07e0*/  IMAD.WIDE.U32 R10, R7, UR10, R24 ;  /* 0x0000000a070a7c25 */ /* 0x000fc8000f8e0018 */
[----:B------:R-:W-:Y:S02]  /*07f0*/  IMAD R17, R7, UR11, R16 ;  /* 0x0000000b07117c24 */ /* 0x000fe4000f8e0210 */
[----:B------:R-:W-:Y:S01]  /*0800*/  IMAD R5, R12, UR11, R5 ;  /* 0x0000000b0c057c24 */ /* 0x000fe2000f8e0205 */
[----:B0-----:R-:W-:Y:S01]  /*0810*/  LEA R16, P0, R10, UR12, 0x3 ;  /* 0x0000000c0a107c11 */ /* 0x001fe2000f8018ff */
[----:B------:R-:W-:Y:S02]  /*0820*/  IMAD.IADD R17, R11, 0x1, R17 ;  /* 0x000000010b117824 */ /* 0x000fe400078e0211 */
[----:B------:R-:W-:-:S03]  /*0830*/  IMAD.WIDE.U32 R12, R12, UR10, RZ ;  /* 0x0000000a0c0c7c25 */ /* 0x000fc6000f8e00ff */
[----:B------:R-:W-:Y:S01]  /*0840*/  LEA.HI.X R17, R10, UR13, R17, 0x3, P0 ;  /* 0x0000000d0a117c11 */ /* 0x000fe200080f1c11 */
[----:B------:R-:W-:-:S07]  /*0850*/  IMAD.IADD R5, R13, 0x1, R5 ;  /* 0x000000010d057824 */ /* 0x000fce00078e0205 */
.L_x_15:
[----:B0-----:R-:W-:Y:S02]  /*0860*/  IMAD.MOV.U32 R10, RZ, RZ, R12 ;  /* 0x000000ffff0a7224 */ /* 0x001fe400078e000c */
[----:B------:R-:W-:Y:S02]  /*0870*/  IMAD.MOV.U32 R11, RZ, RZ, R5 ;  /* 0x000000ffff0b7224 */ /* 0x000fe400078e0005 */
[----:B------:R-:W-:Y:S02]  /*0880*/  IMAD R0, R0, UR10, RZ ;  /* 0x0000000a00007c24 */ /* 0x000fe4000f8e02ff */
[----:B------:R-:W-:-:S04]  /*0890*/  IMAD.WIDE.U32 R10, R3, UR10, R10 ;  /* 0x0000000a030a7c25 */ /* 0x000fc8000f8e000a */
[----:B------:R-:W-:Y:S01]  /*08a0*/  IMAD R3, R3, UR11, R0 ;  /* 0x0000000b03037c24 */ /* 0x000fe2000f8e0200 */
[----:B------:R-:W-:Y:S01]  /*08b0*/  IADD3 R4, P0, PT, R4, R10, RZ ;  /* 0x0000000a04047210 */ /* 0x000fe20007f1e0ff */
[----:B------:R-:W-:Y:S02]  /*08c0*/  IMAD.MOV.U32 R18, RZ, RZ, R16 ;  /* 0x000000ffff127224 */ /* 0x000fe400078e0010 */
[----:B------:R-:W-:Y:S01]  /*08d0*/  IMAD.MOV.U32 R19, RZ, RZ, R17 ;  /* 0x000000ffff137224 */ /* 0x000fe200078e0011 */
[----:B------:R-:W-:Y:S02]  /*08e0*/  IADD3.X R11, PT, PT, R6, R11, R3, P0, !PT ;  /* 0x0000000b060b7210 */ /* 0x000fe400007fe403 */
[----:B------:R-:W-:-:S04]  /*08f0*/  LEA R6, P0, R4, UR12, 0x3 ;  /* 0x0000000c04067c11 */ /* 0x000fc8000f8018ff */
[----:B------:R-:W-:Y:S02]  /*0900*/  LEA.HI.X R7, R4, UR13, R11, 0x3, P0 ;  /* 0x0000000d04077c11 */ /* 0x000fe400080f1c0b */
[----:B------:R-:W2:Y:S04]  /*0910*/  LDG.E.64 R10, desc[UR8][R18.64] ;  /* 0x00000008120a7981 */ /* 0x000ea8000c1e1b00 */
[----:B------:R-:W2:Y:S01]  /*0920*/  LDG.E.64 R6, desc[UR8][R6.64] ;  /* 0x0000000806067981 */ /* 0x000ea2000c1e1b00 */
[----:B------:R-:W-:Y:S01]  /*0930*/  IADD3 R16, P0, PT, R18, UR4, RZ ;  /* 0x0000000412107c10 */ /* 0x000fe2000ff1e0ff */
[----:B------:R-:W-:Y:S01]  /*0940*/  IMAD.MOV.U32 R4, RZ, RZ, R24 ;  /* 0x000000ffff047224 */ /* 0x000fe200078e0018 */
[----:B------:R-:W-:Y:S01]  /*0950*/  IADD3 R8, P1, PT, R8, -0x1, RZ ;  /* 0xffffffff08087810 */ /* 0x000fe20007f3e0ff */
[----:B------:R-:W-:Y:S01]  /*0960*/  IMAD.MOV.U32 R3, RZ, RZ, R9 ;  /* 0x000000ffff037224 */ /* 0x000fe200078e0009 */
[----:B------:R-:W-:Y:S01]  /*0970*/  IADD3.X R17, PT, PT, R19, UR6, RZ, P0, !PT ;  /* 0x0000000613117c10 */ /* 0x000fe200087fe4ff */
[----:B------:R-:W-:Y:S01]  /*0980*/  IMAD.MOV.U32 R0, RZ, RZ, R14 ;  /* 0x000000ffff007224 */ /* 0x000fe200078e000e */
[----:B------:R-:W-:-:S02]  /*0990*/  IADD3.X R2, PT, PT, R2, -0x1, RZ, P1, !PT ;  /* 0xffffffff02027810 */ /* 0x000fc40000ffe4ff */
[----:B------:R-:W-:Y:S02]  /*09a0*/  ISETP.NE.U32.AND P0, PT, R8, RZ, PT ;  /* 0x000000ff0800720c */ /* 0x000fe40003f05070 */
[----:B------:R-:W-:Y:S02]  /*09b0*/  IADD3 R24, P1, PT, R24, 0x1, RZ ;  /* 0x0000000118187810 */ /* 0x000fe40007f3e0ff */
[----:B------:R-:W-:Y:S02]  /*09c0*/  ISETP.NE.AND.EX P0, PT, R2, RZ, PT, P0 ;  /* 0x000000ff0200720c */ /* 0x000fe40003f05300 */
[----:B------:R-:W-:-:S05]  /*09d0*/  IADD3 R9, P2, PT, R9, 0x1, RZ ;  /* 0x0000000109097810 */ /* 0x000fca0007f5e0ff */
[----:B------:R-:W-:Y:S01]  /*09e0*/  IMAD.X R14, RZ, RZ, R14, P2 ;  /* 0x000000ffff0e7224 */ /* 0x000fe200010e060e */
[----:B--2---:R-:W-:Y:S01]  /*09f0*/  DADD R10, R6, R10 ;  /* 0x00000000060a7229 */ /* 0x004fe2000000000a */
[--C-:B------:R-:W-:Y:S02]  /*0a00*/  IMAD.MOV.U32 R6, RZ, RZ, R25.reuse ;  /* 0x000000ffff067224 */ /* 0x100fe400078e0019 */
[----:B------:R-:W-:-:S04]  /*0a10*/  IMAD.X R25, RZ, RZ, R25, P1 ;  /* 0x000000ffff197224 */ /* 0x000fc800008e0619 */
[----:B------:R0:W-:Y:S01]  /*0a20*/  STG.E.64 desc[UR8][R18.64], R10 ;  /* 0x0000000a12007986 */ /* 0x0001e2000c101b08 */
[----:B------:R-:W-:Y:S05]  /*0a30*/  @P0 BRA `(.L_x_15) ;  /* 0xfffffffc00880947 */ /* 0x000fea000383ffff */
[----:B------:R-:W-:Y:S05]  /*0a40*/  EXIT ;  /* 0x000000000000794d */ /* 0x000fea0003800000 */
.L_x_16:
        /* <DEDUP_REMOVED lines=11> */
.L_x_35:


//--------------------- .text._Z20get_pixel_similaritylllPKdS0_Pd --------------------------
	.section	.text._Z20get_pixel_similaritylllPKdS0_Pd,"ax",@progbits
	.align	128
        .global         _Z20get_pixel_similaritylllPKdS0_Pd
        .type           _Z20get_pixel_similaritylllPKdS0_Pd,@function
        .size           _Z20get_pixel_similaritylllPKdS0_Pd,(.L_x_36 - _Z20get_pixel_similaritylllPKdS0_Pd)
        .other          _Z20get_pixel_similaritylllPKdS0_Pd,@"STO_CUDA_ENTRY STV_DEFAULT"
_Z20get_pixel_similaritylllPKdS0_Pd:
.text._Z20get_pixel_similaritylllPKdS0_Pd:
[----:B------:R-:W-:Y:S01]  /*0000*/  LDC R1, c[0x0][0x37c] ;  /* 0x0000df00ff017b82 */ /* 0x000fe20000000800 */
[----:B------:R-:W0:Y:S07]  /*0010*/  S2R R3, SR_TID.X ;  /* 0x0000000000037919 */ /* 0x000e2e0000002100 */
[----:B------:R-:W1:Y:S01]  /*0020*/  LDC R9, c[0x0][0x364] ;  /* 0x0000d900ff097b82 */ /* 0x000e620000000800 */
[----:B------:R-:W2:Y:S01]  /*0030*/  LDCU.128 UR8, c[0x0][0x380] ;  /* 0x00007000ff0877ac */ /* 0x000ea20008000c00 */
[----:B------:R-:W1:Y:S01]  /*0040*/  S2R R0, SR_TID.Y ;  /* 0x0000000000007919 */ /* 0x000e620000002200 */
[----:B------:R-:W3:Y:S01]  /*0050*/  LDCU.64 UR12, c[0x0][0x390] ;  /* 0x00007200ff0c77ac */ /* 0x000ee20008000a00 */
[----:B------:R-:W4:Y:S04]  /*0060*/  S2R R13, SR_TID.Z ;  /* 0x00000000000d7919 */ /* 0x000f280000002300 */
[----:B------:R-:W0:Y:S08]  /*0070*/  S2UR UR5, SR_CTAID.X ;  /* 0x00000000000579c3 */ /* 0x000e300000002500 */
[----:B------:R-:W0:Y:S08]  /*0080*/  LDC R2, c[0x0][0x360] ;  /* 0x0000d800ff027b82 */ /* 0x000e300000000800 */
[----:B------:R-:W1:Y:S08]  /*0090*/  S2UR UR4, SR_CTAID.Y ;  /* 0x00000000000479c3 */ /* 0x000e700000002600 */
[----:B------:R-:W4:Y:S08]  /*00a0*/  S2UR UR6, SR_CTAID.Z ;  /* 0x00000000000679c3 */ /* 0x000f300000002700 */
[----:B------:R-:W4:Y:S01]  /*00b0*/  LDC R12, c[0x0][0x368] ;  /* 0x0000da00ff0c7b82 */ /* 0x000f220000000800 */
[----:B0-----:R-:W-:-:S05]  /*00c0*/  IMAD R2, R2, UR5, R3 ;  /* 0x0000000502027c24 */ /* 0x001fca000f8e0203 */
[----:B--2---:R-:W-:Y:S01]  /*00d0*/  ISETP.GE.U32.AND P2, PT, R2, UR10, PT ;  /* 0x0000000a02007c0c */ /* 0x004fe2000bf46070 */
[----:B-1----:R-:W-:-:S03]  /*00e0*/  IMAD R9, R9, UR4, R0 ;  /* 0x0000000409097c24 */ /* 0x002fc6000f8e0200 */
[----:B------:R-:W-:Y:S02]  /*00f0*/  ISETP.GE.AND.EX P2, PT, RZ, UR11, PT, P2 ;  /* 0x0000000bff007c0c */ /* 0x000fe4000bf46320 */
[----:B------:R-:W-:-:S04]  /*0100*/  ISETP.GE.U32.AND P1, PT, R9, UR8, PT ;  /* 0x0000000809007c0c */ /* 0x000fc8000bf26070 */
[----:B------:R-:W-:Y:S01]  /*0110*/  ISETP.GE.OR.EX P1, PT, RZ, UR9, P2, P1 ;  /* 0x00000009ff007c0c */ /* 0x000fe20009726710 */
[----:B----4-:R-:W-:-:S05]  /*0120*/  IMAD R12, R12, UR6, R13 ;  /* 0x000000060c0c7c24 */ /* 0x010fca000f8e020d */
[----:B---3--:R-:W-:-:S04]  /*0130*/  ISETP.GE.U32.AND P0, PT, R12, UR12, PT ;  /* 0x0000000c0c007c0c */ /* 0x008fc8000bf06070 */
[----:B------:R-:W-:-:S13]  /*0140*/  ISETP.GE.OR.EX P0, PT, RZ, UR13, P1, P0 ;  /* 0x0000000dff007c0c */ /* 0x000fda0008f06700 */
[----:B------:R-:W-:Y:S05]  /*0150*/  @P0 EXIT ;  /* 0x000000000000094d */ /* 0x000fea0003800000 */
[----:B------:R-:W0:Y:S01]  /*0160*/  LDCU.64 UR6, c[0x0][0x398] ;  /* 0x00007300ff0677ac */ /* 0x000e220008000a00 */
[C---:B------:R-:W-:Y:S01]  /*0170*/  IMAD.WIDE.U32 R4, R9.reuse, UR12, RZ ;  /* 0x0000000c09047c25 */ /* 0x040fe2000f8e00ff */
[----:B------:R-:W1:Y:S03]  /*0180*/  LDCU.128 UR16, c[0x0][0x3a0] ;  /* 0x00007400ff1077ac */ /* 0x000e660008000c00 */
[----:B------:R-:W-:Y:S01]  /*0190*/  IMAD.MOV.U32 R3, RZ, RZ, RZ ;  /* 0x000000ffff037224 */ /* 0x000fe200078e00ff */
[----:B------:R-:W-:Y:S01]  /*01a0*/  IADD3 R0, P1, PT, R12, R4, RZ ;  /* 0x000000040c007210 */ /* 0x000fe20007f3e0ff */
[C---:B------:R-:W-:Y:S01]  /*01b0*/  IMAD R5, R9.reuse, UR13, R5 ;  /* 0x0000000d09057c24 */ /* 0x040fe2000f8e0205 */
[----:B------:R-:W2:Y:S01]  /*01c0*/  LDCU.64 UR4, c[0x0][0x358] ;  /* 0x00006b00ff0477ac */ /* 0x000ea20008000a00 */
[----:B------:R-:W-:-:S04]  /*01d0*/  IMAD.WIDE.U32 R6, R9, UR10, R2 ;  /* 0x0000000a09067c25 */ /* 0x000fc8000f8e0002 */
[----:B------:R-:W-:Y:S02]  /*01e0*/  IMAD R9, R9, UR11, R7 ;  /* 0x0000000b09097c24 */ /* 0x000fe4000f8e0207 */
[----:B------:R-:W-:Y:S01]  /*01f0*/  IMAD.X R3, RZ, RZ, R5, P1 ;  /* 0x000000ffff037224 */ /* 0x000fe200008e0605 */
[----:B0-----:R-:W-:Y:S02]  /*0200*/  LEA R10, P0, R6, UR6, 0x3 ;  /* 0x00000006060a7c11 */ /* 0x001fe4000f8018ff */
[----:B-1----:R-:W-:Y:S02]  /*0210*/  LEA R8, P2, R0, UR16, 0x3 ;  /* 0x0000001000087c11 */ /* 0x002fe4000f8418ff */
[----:B------:R-:W-:Y:S02]  /*0220*/  LEA.HI.X R11, R6, UR7, R9, 0x3, P0 ;  /* 0x00000007060b7c11 */ /* 0x000fe400080f1c09 */
[----:B------:R-:W-:-:S03]  /*0230*/  LEA.HI.X R9, R0, UR17, R3, 0x3, P2 ;  /* 0x0000001100097c11 */ /* 0x000fc600090f1c03 */
[----:B--2---:R-:W2:Y:S04]  /*0240*/  LDG.E.64 R6, desc[UR4][R10.64] ;  /* 0x000000040a067981 */ /* 0x004ea8000c1e1b00 */
[----:B------:R-:W2:Y:S01]  /*0250*/  LDG.E.64 R8, desc[UR4][R8.64] ;  /* 0x0000000408087981 */ /* 0x000ea2000c1e1b00 */
[----:B------:R-:W-:Y:S02]  /*0260*/  HFMA2 R13, -RZ, RZ, 0, 0 ;  /* 0x00000000ff0d7431 */ /* 0x000fe400000001ff */
[----:B------:R-:W-:-:S04]  /*0270*/  IMAD R5, R5, UR10, RZ ;  /* 0x0000000a05057c24 */ /* 0x000fc8000f8e02ff */
[----:B------:R-:W-:Y:S02]  /*0280*/  IMAD R3, R4, UR11, R5 ;  /* 0x0000000b04037c24 */ /* 0x000fe4000f8e0205 */
[----:B------:R-:W-:-:S04]  /*0290*/  IMAD.WIDE.U32 R12, R2, UR12, R12 ;  /* 0x0000000c020c7c25 */ /* 0x000fc8000f8e000c */
[----:B------:R-:W-:Y:S02]  /*02a0*/  IMAD R13, R2, UR13, R13 ;  /* 0x0000000d020d7c24 */ /* 0x000fe4000f8e020d */
[----:B------:R-:W-:-:S03]  /*02b0*/  IMAD.WIDE.U32 R4, R4, UR10, R12 ;  /* 0x0000000a04047c25 */ /* 0x000fc6000f8e000c */
[----:B------:R-:W-:Y:S02]  /*02c0*/  LEA R2, P0, R4, UR18, 0x3 ;  /* 0x0000001204027c11 */ /* 0x000fe4000f8018ff */
[----:B------:R-:W-:-:S04]  /*02d0*/  IADD3 R3, PT, PT, R5, R3, RZ ;  /* 0x0000000305037210 */ /* 0x000fc80007ffe0ff */
[----:B------:R-:W-:Y:S01]  /*02e0*/  LEA.HI.X R3, R4, UR19, R3, 0x3, P0 ;  /* 0x0000001304037c11 */ /* 0x000fe200080f1c03 */
[----:B--2---:R-:W-:-:S08]  /*02f0*/  DADD R6, R6, -R8 ;  /* 0x0000000006067229 */ /* 0x004fd00000000808 */
[----:B------:R-:W-:-:S07]  /*0300*/  DMUL R6, R6, R6 ;  /* 0x0000000606067228 */ /* 0x000fce0000000000 */
[----:B------:R-:W-:Y:S01]  /*0310*/  STG.E.64 desc[UR4][R2.64], R6 ;  /* 0x0000000602007986 */ /* 0x000fe2000c101b04 */
[----:B------:R-:W-:Y:S05]  /*0320*/  EXIT ;  /* 0x000000000000794d */ /* 0x000fea0003800000 */
.L_x_17:
        /* <DEDUP_REMOVED lines=13> */
.L_x_36:


//--------------------- .text._Z24traceback_correspondencelllPKdPKcPlPc --------------------------
	.section	.text._Z24traceback_correspondencelllPKdPKcPlPc,"ax",@progbits
	.align	128
        .global         _Z24traceback_correspondencelllPKdPKcPlPc
        .type           _Z24traceback_correspondencelllPKdPKcPlPc,@function
        .size           _Z24traceback_correspondencelllPKdPKcPlPc,(.L_x_37 - _Z24traceback_correspondencelllPKdPKcPlPc)
        .other          _Z24traceback_correspondencelllPKdPKcPlPc,@"STO_CUDA_ENTRY STV_DEFAULT"
_Z24traceback_correspondencelllPKdPKcPlPc:
.text._Z24traceback_correspondencelllPKdPKcPlPc:
[----:B------:R-:W0:Y:S01]  /*0000*/  LDC R1, c[0x0][0x37c] ;  /* 0x0000df00ff017b82 */ /* 0x000e220000000800 */
[----:B------:R-:W1:Y:S07]  /*0010*/  S2R R3, SR_TID.Y ;  /* 0x0000000000037919 */ /* 0x000e6e0000002200 */
[----:B------:R-:W1:Y:S01]  /*0020*/  S2UR UR4, SR_CTAID.Y ;  /* 0x00000000000479c3 */ /* 0x000e620000002600 */
[----:B------:R-:W2:Y:S01]  /*0030*/  LDCU.64 UR6, c[0x0][0x380] ;  /* 0x00007000ff0677ac */ /* 0x000ea20008000a00 */
[----:B0-----:R-:W-:-:S06]  /*0040*/  VIADD R1, R1, 0xffffffd0 ;  /* 0xffffffd001017836 */ /* 0x001fcc0000000000 */
[----:B------:R-:W1:Y:S02]  /*0050*/  LDC R14, c[0x0][0x364] ;  /* 0x0000d900ff0e7b82 */ /* 0x000e640000000800 */
[----:B-1----:R-:W-:-:S05]  /*0060*/  IMAD R14, R14, UR4, R3 ;  /* 0x000000040e0e7c24 */ /* 0x002fca000f8e0203 */
[----:B--2---:R-:W-:-:S04]  /*0070*/  ISETP.GE.U32.AND P0, PT, R14, UR6, PT ;  /* 0x000000060e007c0c */ /* 0x004fc8000bf06070 */
[----:B------:R-:W-:-:S13]  /*0080*/  ISETP.GE.AND.EX P0, PT, RZ, UR7, PT, P0 ;  /* 0x00000007ff007c0c */ /* 0x000fda000bf06300 */
[----:B------:R-:W-:Y:S05]  /*0090*/  @P0 EXIT ;  /* 0x000000000000094d */ /* 0x000fea0003800000 */
[----:B------:R-:W0:Y:S01]  /*00a0*/  LDCU.64 UR4, c[0x0][0x390] ;  /* 0x00007200ff0477ac */ /* 0x000e220008000a00 */
[----:B------:R-:W1:Y:S01]  /*00b0*/  LDCU.64 UR6, c[0x0][0x388] ;  /* 0x00007100ff0677ac */ /* 0x000e620008000a00 */
[----:B0-----:R-:W-:Y:S02]  /*00c0*/  UIADD3 UR4, UP1, UPT, UR4, -0x1, URZ ;  /* 0xffffffff04047890 */ /* 0x001fe4000ff3e0ff */
[----:B-1----:R-:W-:Y:S02]  /*00d0*/  UIADD3 UR6, UP0, UPT, UR6, -0x1, URZ ;  /* 0xffffffff06067890 */ /* 0x002fe4000ff1e0ff */
[----:B------:R-:W-:Y:S02]  /*00e0*/  UIADD3.X UR5, UPT, UPT, UR5, -0x1, URZ, UP1, !UPT ;  /* 0xffffffff05057890 */ /* 0x000fe40008ffe4ff */
[----:B------:R-:W-:Y:S01]  /*00f0*/  ISETP.NE.U32.AND P0, PT, RZ, UR4, PT ;  /* 0x00000004ff007c0c */ /* 0x000fe2000bf05070 */
[----:B------:R-:W-:Y:S01]  /*0100*/  UIADD3.X UR7, UPT, UPT, UR7, -0x1, URZ, UP0, !UPT ;  /* 0xffffffff07077890 */ /* 0x000fe200087fe4ff */
[----:B------:R-:W-:-:S02]  /*0110*/  ISETP.EQ.U32.AND P1, PT, RZ, UR6, PT ;  /* 0x00000006ff007c0c */ /* 0x000fc4000bf22070 */
[----:B------:R-:W-:-:S04]  /*0120*/  ISETP.NE.AND.EX P0, PT, RZ, UR5, PT, P0 ;  /* 0x00000005ff007c0c */ /* 0x000fc8000bf05300 */
[----:B------:R-:W-:-:S13]  /*0130*/  ISETP.EQ.OR.EX P0, PT, RZ, UR7, !P0, P1 ;  /* 0x00000007ff007c0c */ /* 0x000fda000c702710 */
[----:B------:R-:W-:Y:S05]  /*0140*/  @P0 EXIT ;  /* 0x000000000000094d */ /* 0x000fea0003800000 */
[----:B------:R-:W-:Y:S01]  /*0150*/  IMAD.U32 R0, RZ, RZ, UR6 ;  /* 0x00000006ff007e24 */ /* 0x000fe2000f8e00ff */
[----:B------:R-:W-:Y:S01]  /*0160*/  MOV R2, UR4 ;  /* 0x0000000400027c02 */ /* 0x000fe20008000f00 */
[----:B------:R-:W-:Y:S01]  /*0170*/  IMAD.U32 R3, RZ, RZ, UR7 ;  /* 0x00000007ff037e24 */ /* 0x000fe2000f8e00ff */
[----:B------:R-:W0:Y:S01]  /*0180*/  LDCU.64 UR8, c[0x0][0x358] ;  /* 0x00006b00ff0877ac */ /* 0x000e220008000a00 */
[----:B------:R-:W-:Y:S01]  /*0190*/  IMAD.U32 R15, RZ, RZ, UR5 ;  /* 0x00000005ff0f7e24 */ /* 0x000fe2000f8e00ff */
[----:B------:R-:W1:Y:S01]  /*01a0*/  LDCU.64 UR10, c[0x0][0x388] ;  /* 0x00007100ff0a77ac */ /* 0x000e620008000a00 */
[----:B------:R-:W2:Y:S01]  /*01b0*/  LDCU.64 UR16, c[0x0][0x390] ;  /* 0x00007200ff1077ac */ /* 0x000ea20008000a00 */
[----:B------:R-:W3:Y:S04]  /*01c0*/  LDCU.128 UR12, c[0x0][0x3a0] ;  /* 0x00007400ff0c77ac */ /* 0x000ee80008000c00 */
.L_x_18:
[----:B------:R-:W-:Y:S01]  /*01d0*/  MOV R5, R3 ;  /* 0x0000000300057202 */ /* 0x000fe20000000f00 */
[----:B------:R-:W-:Y:S01]  /*01e0*/  IMAD.MOV.U32 R4, RZ, RZ, R0 ;  /* 0x000000ffff047224 */ /* 0x000fe200078e0000 */
[----:B------:R-:W-:Y:S01]  /*01f0*/  MOV R9, R15 ;  /* 0x0000000f00097202 */ /* 0x000fe20000000f00 */
[C---:B-1----:R-:W-:Y:S02]  /*0200*/  IMAD R7, R14.reuse, UR11, RZ ;  /* 0x0000000b0e077c24 */ /* 0x042fe4000f8e02ff */
[----:B------:R-:W-:-:S04]  /*0210*/  IMAD.WIDE.U32 R4, R14, UR10, R4 ;  /* 0x0000000a0e047c25 */ /* 0x000fc8000f8e0004 */
[----:B------:R-:W-:Y:S02]  /*0220*/  IMAD.IADD R5, R5, 0x1, R7 ;  /* 0x0000000105057824 */ /* 0x000fe400078e0207 */
[----:B------:R-:W-:Y:S02]  /*0230*/  IMAD.MOV.U32 R8, RZ, RZ, R2 ;  /* 0x000000ffff087224 */ /* 0x000fe400078e0002 */
[----:B--2---:R-:W-:Y:S02]  /*0240*/  IMAD R5, R5, UR16, RZ ;  /* 0x0000001005057c24 */ /* 0x004fe4000f8e02ff */
[----:B------:R-:W-:-:S04]  /*0250*/  IMAD.WIDE.U32 R8, R4, UR16, R8 ;  /* 0x0000001004087c25 */ /* 0x000fc8000f8e0008 */
[----:B------:R-:W-:Y:S01]  /*0260*/  IMAD R5, R4, UR17, R5 ;  /* 0x0000001104057c24 */ /* 0x000fe2000f8e0205 */
[----:B---3--:R-:W-:-:S04]  /*0270*/  IADD3 R4, P0, PT, R8, UR12, RZ ;  /* 0x0000000c08047c10 */ /* 0x008fc8000ff1e0ff */
[----:B------:R-:W-:-:S05]  /*0280*/  IADD3.X R5, PT, PT, R9, UR13, R5, P0, !PT ;  /* 0x0000000d09057c10 */ /* 0x000fca00087fe405 */
[----:B0-----:R-:W2:Y:S01]  /*0290*/  LDG.E.S8 R4, desc[UR8][R4.64] ;  /* 0x0000000804047981 */ /* 0x001ea2000c1e1300 */
[----:B------:R-:W-:Y:S02]  /*02a0*/  IMAD.MOV.U32 R12, RZ, RZ, 0x1 ;  /* 0x00000001ff0c7424 */ /* 0x000fe400078e00ff */
[----:B------:R-:W-:Y:S01]  /*02b0*/  IMAD.MOV.U32 R13, RZ, RZ, 0x0 ;  /* 0x00000000ff0d7424 */ /* 0x000fe200078e00ff */
[----:B------:R-:W-:Y:S04]  /*02c0*/  STL.64 [R1+0x10], RZ ;  /* 0x000010ff01007387 */ /* 0x000fe80000100a00 */
[----:B------:R-:W-:Y:S04]  /*02d0*/  STL.64 [R1], R12 ;  /* 0x0000000c01007387 */ /* 0x000fe80000100a00 */
[----:B------:R-:W-:Y:S04]  /*02e0*/  STL.64 [R1+0x8], R12 ;  /* 0x0000080c01007387 */ /* 0x000fe80000100a00 */
[----:B------:R-:W-:Y:S04]  /*02f0*/  STL.64 [R1+0x18], R12 ;  /* 0x0000180c01007387 */ /* 0x000fe80000100a00 */
[----:B------:R0:W-:Y:S04]  /*0300*/  STL.64 [R1+0x28], R12 ;  /* 0x0000280c01007387 */ /* 0x0001e80000100a00 */
[----:B------:R4:W-:Y:S01]  /*0310*/  STL.64 [R1+0x20], RZ ;  /* 0x000020ff01007387 */ /* 0x0009e20000100a00 */
[----:B--2---:R-:W-:-:S05]  /*0320*/  LEA R6, R4, R1, 0x3 ;  /* 0x0000000104067211 */ /* 0x004fca00078e18ff */
[----:B------:R-:W2:Y:S04]  /*0330*/  LDL.64 R8, [R6] ;  /* 0x0000000006087983 */ /* 0x000ea80000100a00 */
[----:B------:R1:W3:Y:S01]  /*0340*/  LDL.64 R10, [R6+0x18] ;  /* 0x00001800060a7983 */ /* 0x0002e20000100a00 */
[----:B------:R-:W-:Y:S01]  /*0350*/  ISETP.NE.AND P0, PT, R4, RZ, PT ;  /* 0x000000ff0400720c */ /* 0x000fe20003f05270 */
[----:B-1----:R-:W-:-:S12]  /*0360*/  HFMA2 R6, -RZ, RZ, 0, 5.9604644775390625e-08 ;  /* 0x00000001ff067431 */ /* 0x002fd800000001ff */
[----:B------:R-:W0:Y:S01]  /*0370*/  @!P0 LDC.64 R4, c[0x0][0x3b0] ;  /* 0x0000ec00ff048b82 */ /* 0x000e220000000a00 */
[----:B--2---:R-:W-:-:S05]  /*0380*/  IADD3 R0, P1, PT, -R8, R0, RZ ;  /* 0x0000000008007210 */ /* 0x004fca0007f3e1ff */
[----:B------:R-:W-:Y:S01]  /*0390*/  IMAD.X R3, R3, 0x1, ~R9, P1 ;  /* 0x0000000103037824 */ /* 0x000fe200008e0e09 */
[----:B---3--:R-:W-:Y:S01]  /*03a0*/  IADD3 R2, P1, PT, -R10, R2, RZ ;  /* 0x000000020a027210 */ /* 0x008fe20007f3e1ff */
[----:B------:R-:W-:-:S03]  /*03b0*/  IMAD.MOV.U32 R8, RZ, RZ, R0 ;  /* 0x000000ffff087224 */ /* 0x000fc600078e0000 */
[----:B------:R-:W-:Y:S01]  /*03c0*/  MOV R9, R3 ;  /* 0x0000000300097202 */ /* 0x000fe20000000f00 */
[----:B------:R-:W-:Y:S01]  /*03d0*/  IMAD.X R15, R15, 0x1, ~R11, P1 ;  /* 0x000000010f0f7824 */ /* 0x000fe200008e0e0b */
[----:B------:R-:W-:Y:S01]  /*03e0*/  ISETP.NE.U32.AND P1, PT, R0, RZ, PT ;  /* 0x000000ff0000720c */ /* 0x000fe20003f25070 */
[----:B------:R-:W-:-:S03]  /*03f0*/  IMAD.WIDE.U32 R8, R14, UR10, R8 ;  /* 0x0000000a0e087c25 */ /* 0x000fc6000f8e0008 */
[----:B------:R-:W-:Y:S01]  /*0400*/  ISETP.NE.AND.EX P1, PT, R3, RZ, PT, P1 ;  /* 0x000000ff0300720c */ /* 0x000fe20003f25310 */
[----:B------:R-:W-:Y:S01]  /*0410*/  IMAD.IADD R7, R7, 0x1, R9 ;  /* 0x0000000107077824 */ /* 0x000fe200078e0209 */
[C---:B0-----:R-:W-:Y:S01]  /*0420*/  @!P0 IADD3 R12, P3, PT, R8.reuse, R4, RZ ;  /* 0x00000004080c8210 */ /* 0x041fe20007f7e0ff */
[----:B------:R-:W-:Y:S01]  /*0430*/  IMAD.MOV.U32 R4, RZ, RZ, R2 ;  /* 0x000000ffff047224 */ /* 0x000fe200078e0002 */
[----:B------:R-:W-:-:S03]  /*0440*/  LEA R10, P2, R8, UR14, 0x3 ;  /* 0x0000000e080a7c11 */ /* 0x000fc6000f8418ff */
[----:B------:R-:W-:Y:S01]  /*0450*/  @!P0 IMAD.X R13, R7, 0x1, R5, P3 ;  /* 0x00000001070d8824 */ /* 0x000fe200018e0605 */
[----:B------:R-:W-:Y:S02]  /*0460*/  LEA.HI.X R11, R8, UR15, R7, 0x3, P2 ;  /* 0x0000000f080b7c11 */ /* 0x000fe400090f1c07 */
[----:B------:R-:W-:-:S05]  /*0470*/  MOV R5, R15 ;  /* 0x0000000f00057202 */ /* 0x000fca0000000f00 */
[----:B------:R4:W-:Y:S04]  /*0480*/  STG.E.64 desc[UR8][R10.64], R4 ;  /* 0x000000040a007986 */ /* 0x0009e8000c101b08 */
[----:B------:R4:W-:Y:S01]  /*0490*/  @!P0 STG.E.U8 desc[UR8][R12.64], R6 ;  /* 0x000000060c008986 */ /* 0x0009e2000c101108 */
[----:B------:R-:W-:-:S04]  /*04a0*/  ISETP.NE.U32.AND P0, PT, R2, RZ, PT ;  /* 0x000000ff0200720c */ /* 0x000fc80003f05070 */
[----:B------:R-:W-:-:S13]  /*04b0*/  ISETP.NE.AND.EX P0, PT, R15, RZ, PT, P0 ;  /* 0x000000ff0f00720c */ /* 0x000fda0003f05300 */
[----:B----4-:R-:W-:Y:S05]  /*04c0*/  @P0 BRA P1, `(.L_x_18) ;  /* 0xfffffffc00400947 */ /* 0x010fea000083ffff */
[----:B------:R-:W-:Y:S05]  /*04d0*/  EXIT ;  /* 0x000000000000794d */ /* 0x000fea0003800000 */
.L_x_19:
        /* <DEDUP_REMOVED lines=10> */
.L_x_37:


//--------------------- .text._Z10find_costslllldPKdPdPcS1_ --------------------------
	.section	.text._Z10find_costslllldPKdPdPcS1_,"ax",@progbits
	.align	128
        .global         _Z10find_costslllldPKdPdPcS1_
        .type           _Z10find_costslllldPKdPdPcS1_,@function
        .size           _Z10find_costslllldPKdPdPcS1_,(.L_x_32 - _Z10find_costslllldPKdPdPcS1_)
        .other          _Z10find_costslllldPKdPdPcS1_,@"STO_CUDA_ENTRY STV_DEFAULT"
_Z10find_costslllldPKdPdPcS1_:
.text._Z10find_costslllldPKdPdPcS1_:
[----:B------:R-:W0:Y:S01]  /*0000*/  LDC R1, c[0x0][0x37c] ;  /* 0x0000df00ff017b82 */ /* 0x000e220000000800 */
[----:B------:R-:W1:Y:S01]  /*0010*/  LDCU.64 UR10, c[0x0][0x390] ;  /* 0x00007200ff0a77ac */ /* 0x000e620008000a00 */
[----:B------:R-:W2:Y:S06]  /*0020*/  S2R R3, SR_TID.Y ;  /* 0x0000000000037919 */ /* 0x000eac0000002200 */
[----:B------:R-:W3:Y:S01]  /*0030*/  LDC R2, c[0x0][0x364] ;  /* 0x0000d900ff027b82 */ /* 0x000ee20000000800 */
[----:B0-----:R-:W-:Y:S01]  /*0040*/  VIADD R1, R1, 0xffffffe8 ;  /* 0xffffffe801017836 */ /* 0x001fe20000000000 */
[----:B------:R-:W1:Y:S01]  /*0050*/  LDCU.64 UR20, c[0x0][0x388] ;  /* 0x00007100ff1477ac */ /* 0x000e620008000a00 */
[----:B------:R-:W0:Y:S03]  /*0060*/  S2R R21, SR_TID.X ;  /* 0x0000000000157919 */ /* 0x000e260000002100 */
[----:B------:R-:W-:-:S02]  /*0070*/  R2UR UR17, R1 ;  /* 0x00000000011172ca */ /* 0x000fc400000e0000 */
[----:B------:R-:W4:Y:S08]  /*0080*/  S2UR UR4, SR_CTAID.Y ;  /* 0x00000000000479c3 */ /* 0x000f300000002600 */
[----:B------:R-:W0:Y:S01]  /*0090*/  S2UR UR5, SR_CTAID.X ;  /* 0x00000000000579c3 */ /* 0x000e220000002500 */
[----:B-1----:R-:W-:-:S04]  /*00a0*/  UIADD3 UR7, UP0, UPT, UR10, UR20, URZ ;  /* 0x000000140a077290 */ /* 0x002fc8000ff1e0ff */
[----:B------:R-:W-:Y:S02]  /*00b0*/  UIADD3.X UR8, UPT, UPT, UR11, UR21, URZ, UP0, !UPT ;  /* 0x000000150b087290 */ /* 0x000fe400087fe4ff */
[----:B------:R-:W-:-:S04]  /*00c0*/  UISETP.GE.U32.AND UP0, UPT, UR7, 0x1, UPT ;  /* 0x000000010700788c */ /* 0x000fc8000bf06070 */
[----:B------:R-:W-:-:S06]  /*00d0*/  UISETP.GE.AND.EX UP0, UPT, UR8, URZ, UPT, UP0 ;  /* 0x000000ff0800728c */ /* 0x000fcc000bf06300 */
[----:B------:R-:W-:-:S13]  /*00e0*/  PLOP3.LUT P0, PT, PT, PT, UP0, 0x80, 0x8 ;  /* 0x000000000008781c */ /* 0x000fda0003f0f008 */
[----:B0-234-:R-:W-:Y:S05]  /*00f0*/  @!P0 EXIT ;  /* 0x000000000000894d */ /* 0x01dfea0003800000 */
[----:B------:R-:W0:Y:S01]  /*0100*/  LDCU.64 UR12, c[0x0][0x398] ;  /* 0x00007300ff0c77ac */ /* 0x000e220008000a00 */
[----:B------:R-:W1:Y:S01]  /*0110*/  LDC R20, c[0x0][0x360] ;  /* 0x0000d800ff147b82 */ /* 0x000e620000000800 */
[----:B------:R-:W-:Y:S01]  /*0120*/  IMAD R2, R2, UR4, R3 ;  /* 0x0000000402027c24 */ /* 0x000fe2000f8e0203 */
[----:B------:R-:W-:Y:S02]  /*0130*/  UIMAD UR4, UR11, UR20, URZ ;  /* 0x000000140b0472a4 */ /* 0x000fe4000f8e02ff */
[----:B------:R-:W-:Y:S02]  /*0140*/  UIMAD.WIDE.U32 UR18, UR10, UR20, URZ ;  /* 0x000000140a1272a5 */ /* 0x000fe4000f8e00ff */
[----:B------:R-:W-:Y:S01]  /*0150*/  UIMAD UR4, UR10, UR21, UR4 ;  /* 0x000000150a0472a4 */ /* 0x000fe2000f8e0204 */
[----:B------:R-:W2:Y:S03]  /*0160*/  LDCU.64 UR22, c[0x0][0x380] ;  /* 0x00007000ff1677ac */ /* 0x000ea60008000a00 */
[----:B------:R-:W-:Y:S01]  /*0170*/  UIADD3 UR4, UPT, UPT, UR19, UR4, URZ ;  /* 0x0000000413047290 */ /* 0x000fe2000fffe0ff */
[----:B------:R-:W3:Y:S01]  /*0180*/  LDCU.128 UR24, c[0x0][0x3b0] ;  /* 0x00007600ff1877ac */ /* 0x000ee20008000c00 */
[----:B0-----:R-:W-:-:S02]  /*0190*/  ULOP3.LUT UR15, URZ, UR12, URZ, 0x33, !UPT ;  /* 0x0000000cff0f7292 */ /* 0x001fc4000f8e33ff */
[----:B------:R-:W-:Y:S02]  /*01a0*/  ULOP3.LUT UR16, URZ, UR13, URZ, 0x33, !UPT ;  /* 0x0000000dff107292 */ /* 0x000fe4000f8e33ff */
[----:B------:R-:W-:Y:S01]  /*01b0*/  USHF.L.U64.HI UR6, UR12, 0x3, UR13 ;  /* 0x000000030c067899 */ /* 0x000fe2000801020d */
[----:B-1----:R-:W-:Y:S01]  /*01c0*/  IMAD R20, R20, UR5, R21 ;  /* 0x0000000514147c24 */ /* 0x002fe2000f8e0215 */
[----:B------:R-:W-:Y:S01]  /*01d0*/  IADD3 R15, P0, PT, R2, UR15, RZ ;  /* 0x0000000f020f7c10 */ /* 0x000fe2000ff1e0ff */
[----:B------:R-:W-:Y:S01]  /*01e0*/  IMAD.MOV.U32 R21, RZ, RZ, RZ ;  /* 0x000000ffff157224 */ /* 0x000fe200078e00ff */
[----:B------:R-:W-:Y:S02]  /*01f0*/  USHF.L.U32 UR5, UR12, 0x3, URZ ;  /* 0x000000030c057899 */ /* 0x000fe400080006ff */
[----:B--2---:R-:W-:Y:S01]  /*0200*/  UIADD3 UR9, UP0, UPT, UR22, -0x1, URZ ;  /* 0xffffffff16097890 */ /* 0x004fe2000ff1e0ff */
[----:B------:R-:W-:Y:S01]  /*0210*/  IMAD.X R3, RZ, RZ, UR16, P0 ;  /* 0x00000010ff037e24 */ /* 0x000fe200080e06ff */
[--C-:B------:R-:W-:Y:S01]  /*0220*/  SHF.R.U32.HI R36, RZ, 0x1d, R20.reuse ;  /* 0x0000001dff247819 */ /* 0x100fe20000011614 */
[----:B------:R-:W-:Y:S01]  /*0230*/  IMAD.WIDE.U32 R16, R15, UR20, R20 ;  /* 0x000000140f107c25 */ /* 0x000fe2000f8e0014 */
[----:B------:R-:W-:-:S03]  /*0240*/  UIADD3.X UR14, UPT, UPT, UR23, -0x1, URZ, UP0, !UPT ;  /* 0xffffffff170e7890 */ /* 0x000fc600087fe4ff */
[----:B------:R-:W-:Y:S02]  /*0250*/  IMAD R0, R3, UR20, RZ ;  /* 0x0000001403007c24 */ /* 0x000fe4000f8e02ff */
[C---:B------:R-:W-:Y:S02]  /*0260*/  IMAD R4, R15.reuse, UR4, RZ ;  /* 0x000000040f047c24 */ /* 0x040fe4000f8e02ff */
[----:B------:R-:W-:Y:S01]  /*0270*/  IMAD R5, R15, UR21, R0 ;  /* 0x000000150f057c24 */ /* 0x000fe2000f8e0200 */
[----:B------:R-:W-:Y:S01]  /*0280*/  IADD3 R0, P0, PT, R16, UR15, RZ ;  /* 0x0000000f10007c10 */ /* 0x000fe2000ff1e0ff */
[----:B------:R-:W-:-:S03]  /*0290*/  IMAD.WIDE.U32 R6, R2, UR20, R20 ;  /* 0x0000001402067c25 */ /* 0x000fc6000f8e0014 */
[----:B------:R-:W-:Y:S01]  /*02a0*/  IADD3.X R16, PT, PT, R17, UR16, R5, P0, !PT ;  /* 0x0000001011107c10 */ /* 0x000fe200087fe405 */
[----:B------:R-:W-:Y:S01]  /*02b0*/  IMAD.WIDE.U32 R8, R15, UR18, RZ ;  /* 0x000000120f087c25 */ /* 0x000fe2000f8e00ff */
[----:B------:R-:W-:-:S03]  /*02c0*/  IADD3 R12, P0, PT, R6, -0x1, RZ ;  /* 0xffffffff060c7810 */ /* 0x000fc60007f1e0ff */
[----:B------:R-:W-:Y:S01]  /*02d0*/  IMAD R5, R3, UR18, R4 ;  /* 0x0000001203057c24 */ /* 0x000fe2000f8e0204 */
[----:B------:R-:W-:Y:S01]  /*02e0*/  LEA R4, P1, R8, UR5, 0x3 ;  /* 0x0000000508047c11 */ /* 0x000fe2000f8218ff */
[----:B------:R-:W-:Y:S02]  /*02f0*/  IMAD R7, R2, UR21, R7 ;  /* 0x0000001502077c24 */ /* 0x000fe4000f8e0207 */
[----:B------:R-:W-:Y:S02]  /*0300*/  IMAD.IADD R5, R9, 0x1, R5 ;  /* 0x0000000109057824 */ /* 0x000fe400078e0205 */
[C---:B------:R-:W-:Y:S01]  /*0310*/  IMAD R9, R7.reuse, UR10, RZ ;  /* 0x0000000a07097c24 */ /* 0x040fe2000f8e02ff */
[----:B------:R-:W-:Y:S01]  /*0320*/  IADD3.X R7, PT, PT, R7, -0x1, RZ, P0, !PT ;  /* 0xffffffff07077810 */ /* 0x000fe200007fe4ff */
[----:B------:R-:W-:Y:S01]  /*0330*/  IMAD.WIDE.U32 R10, R6, UR10, RZ ;  /* 0x0000000a060a7c25 */ /* 0x000fe2000f8e00ff */
[----:B------:R-:W-:Y:S02]  /*0340*/  LEA.HI.X R5, R8, UR6, R5, 0x3, P1 ;  /* 0x0000000608057c11 */ /* 0x000fe400088f1c05 */
[----:B------:R-:W-:Y:S01]  /*0350*/  IADD3 R18, P1, PT, R2, UR12, RZ ;  /* 0x0000000c02127c10 */ /* 0x000fe2000ff3e0ff */
[----:B------:R-:W-:-:S02]  /*0360*/  IMAD R7, R7, UR10, RZ ;  /* 0x0000000a07077c24 */ /* 0x000fc4000f8e02ff */
[----:B------:R-:W-:Y:S01]  /*0370*/  IMAD R9, R6, UR11, R9 ;  /* 0x0000000b06097c24 */ /* 0x000fe2000f8e0209 */
[----:B------:R-:W-:Y:S01]  /*0380*/  ISETP.LT.U32.AND P0, PT, R18, UR9, PT ;  /* 0x0000000912007c0c */ /* 0x000fe2000bf01070 */
[----:B------:R-:W-:Y:S01]  /*0390*/  IMAD.X R25, RZ, RZ, UR13, P1 ;  /* 0x0000000dff197e24 */ /* 0x000fe200088e06ff */
[----:B------:R-:W-:Y:S01]  /*03a0*/  ISETP.GT.U32.AND P1, PT, R15, -0x1, PT ;  /* 0xffffffff0f00780c */ /* 0x000fe20003f24070 */
[----:B------:R-:W-:Y:S01]  /*03b0*/  IMAD R17, R12, UR11, R7 ;  /* 0x0000000b0c117c24 */ /* 0x000fe2000f8e0207 */
[----:B---3--:R-:W-:Y:S01]  /*03c0*/  LEA R7, P3, R10, UR24, 0x3 ;  /* 0x000000180a077c11 */ /* 0x008fe2000f8618ff */
[----:B------:R-:W-:Y:S01]  /*03d0*/  IMAD.WIDE.U32 R12, R12, UR10, RZ ;  /* 0x0000000a0c0c7c25 */ /* 0x000fe2000f8e00ff */
[----:B------:R-:W-:Y:S02]  /*03e0*/  ISETP.LT.AND.EX P0, PT, R25, UR14, PT, P0 ;  /* 0x0000000e19007c0c */ /* 0x000fe4000bf01300 */
[----:B------:R-:W-:Y:S01]  /*03f0*/  IADD3 R6, P2, PT, R10, UR26, RZ ;  /* 0x0000001a0a067c10 */ /* 0x000fe2000ff5e0ff */
[----:B------:R-:W-:Y:S01]  /*0400*/  IMAD.IADD R23, R11, 0x1, R9 ;  /* 0x000000010b177824 */ /* 0x000fe200078e0209 */
[----:B------:R-:W-:Y:S01]  /*0410*/  LEA R8, P4, R12, UR24, 0x3 ;  /* 0x000000180c087c11 */ /* 0x000fe2000f8818ff */
[----:B------:R-:W-:Y:S01]  /*0420*/  IMAD.IADD R11, R13, 0x1, R17 ;  /* 0x000000010d0b7824 */ /* 0x000fe200078e0211 */
[----:B------:R-:W-:-:S02]  /*0430*/  SEL R25, R25, UR14, P0 ;  /* 0x0000000e19197c07 */ /* 0x000fc40008000000 */
[----:B------:R-:W-:Y:S01]  /*0440*/  SEL R18, R18, UR9, P0 ;  /* 0x0000000912127c07 */ /* 0x000fe20008000000 */
[----:B------:R-:W-:Y:S01]  /*0450*/  ULEA UR9, UP0, UR12, 0x2, 0x1 ;  /* 0x000000020c097891 */ /* 0x000fe2000f8008ff */
[----:B------:R-:W-:Y:S01]  /*0460*/  ISETP.GT.AND.EX P0, PT, R3, -0x1, PT, P1 ;  /* 0xffffffff0300780c */ /* 0x000fe20003f04310 */
[----:B------:R-:W-:Y:S01]  /*0470*/  IMAD R13, R25, UR20, RZ ;  /* 0x00000014190d7c24 */ /* 0x000fe2000f8e02ff */
[----:B------:R-:W-:Y:S02]  /*0480*/  LEA.HI.X R9, R10, UR25, R23, 0x3, P3 ;  /* 0x000000190a097c11 */ /* 0x000fe400098f1c17 */
[----:B------:R-:W-:Y:S01]  /*0490*/  LEA.HI.X R10, R12, UR25, R11, 0x3, P4 ;  /* 0x000000190c0a7c11 */ /* 0x000fe2000a0f1c0b */
[C---:B------:R-:W-:Y:S01]  /*04a0*/  IMAD R12, R18.reuse, UR4, RZ ;  /* 0x00000004120c7c24 */ /* 0x040fe2000f8e02ff */
[----:B------:R-:W-:Y:S01]  /*04b0*/  SEL R11, R15, 0xffffffff, P0 ;  /* 0xffffffff0f0b7807 */ /* 0x000fe20000000000 */
[C---:B------:R-:W-:Y:S01]  /*04c0*/  IMAD.WIDE.U32 R14, R18.reuse, UR20, R20 ;  /* 0x00000014120e7c25 */ /* 0x040fe2000f8e0014 */
[----:B------:R-:W-:Y:S01]  /*04d0*/  SEL R24, R3, 0xffffffff, P0 ;  /* 0xffffffff03187807 */ /* 0x000fe20000000000 */
[----:B------:R-:W-:Y:S01]  /*04e0*/  UIADD3 UR4, UP1, UPT, -UR10, UR12, URZ ;  /* 0x0000000c0a047290 */ /* 0x000fe2000ff3e1ff */
[----:B------:R-:W-:Y:S01]  /*04f0*/  IADD3 R11, P1, PT, -R11, R18, RZ ;  /* 0x000000120b0b7210 */ /* 0x000fe20007f3e1ff */
[----:B------:R-:W-:Y:S01]  /*0500*/  IMAD R27, R18, UR21, R13 ;  /* 0x00000015121b7c24 */ /* 0x000fe2000f8e020d */
[----:B------:R-:W-:Y:S01]  /*0510*/  IADD3 R22, P0, PT, R14, UR15, RZ ;  /* 0x0000000f0e167c10 */ /* 0x000fe2000ff1e0ff */
[----:B------:R-:W-:Y:S01]  /*0520*/  IMAD.WIDE.U32 R18, R18, UR18, RZ ;  /* 0x0000001212127c25 */ /* 0x000fe2000f8e00ff */
[----:B------:R-:W-:-:S02]  /*0530*/  IADD3.X R13, PT, PT, R23, UR27, RZ, P2, !PT ;  /* 0x0000001b170d7c10 */ /* 0x000fc400097fe4ff */
[----:B------:R-:W-:Y:S01]  /*0540*/  IADD3 R39, P6, PT, -R20, UR4, RZ ;  /* 0x0000000414277c10 */ /* 0x000fe2000ffde1ff */
[C---:B------:R-:W-:Y:S01]  /*0550*/  IMAD R17, R25.reuse, UR18, R12 ;  /* 0x0000001219117c24 */ /* 0x040fe2000f8e020c */
[----:B------:R-:W0:Y:S01]  /*0560*/  LDCU.64 UR18, c[0x0][0x3a8] ;  /* 0x00007500ff1277ac */ /* 0x000e220008000a00 */
[----:B------:R-:W-:Y:S01]  /*0570*/  LEA R12, P3, R18, UR5, 0x3 ;  /* 0x00000005120c7c11 */ /* 0x000fe2000f8618ff */
[----:B------:R-:W-:Y:S01]  /*0580*/  IMAD.X R14, R25, 0x1, ~R24, P1 ;  /* 0x00000001190e7824 */ /* 0x000fe200008e0e18 */
[----:B------:R-:W-:Y:S01]  /*0590*/  ISETP.LT.U32.AND P1, PT, R2, UR22, PT ;  /* 0x0000001602007c0c */ /* 0x000fe2000bf21070 */
[----:B------:R-:W-:Y:S01]  /*05a0*/  IMAD.IADD R17, R19, 0x1, R17 ;  /* 0x0000000113117824 */ /* 0x000fe200078e0211 */
[----:B------:R-:W-:Y:S01]  /*05b0*/  IADD3.X R19, PT, PT, R15, UR16, R27, P0, !PT ;  /* 0x000000100f137c10 */ /* 0x000fe200087fe41b */
[----:B------:R-:W-:Y:S01]  /*05c0*/  IMAD R25, R16, UR10, RZ ;  /* 0x0000000a10197c24 */ /* 0x000fe2000f8e02ff */
[----:B------:R-:W-:Y:S01]  /*05d0*/  IADD3 R37, P0, PT, R20, UR12, RZ ;  /* 0x0000000c14257c10 */ /* 0x000fe2000ff1e0ff */
[----:B------:R-:W-:Y:S01]  /*05e0*/  UIADD3.X UR5, UPT, UPT, ~UR11, UR13, URZ, UP1, !UPT ;  /* 0x0000000d0b057290 */ /* 0x000fe20008ffe5ff */
[----:B------:R-:W-:Y:S01]  /*05f0*/  LEA.HI.X R15, R18, UR6, R17, 0x3, P3 ;  /* 0x00000006120f7c11 */ /* 0x000fe200098f1c11 */
[----:B------:R-:W-:Y:S01]  /*0600*/  IMAD R23, R19, UR10, RZ ;  /* 0x0000000a13177c24 */ /* 0x000fe2000f8e02ff */
[----:B------:R-:W-:Y:S01]  /*0610*/  ULEA.HI.X UR6, UR12, URZ, UR13, 0x1, UP0 ;  /* 0x000000ff0c067291 */ /* 0x000fe200080f0c0d */
[----:B------:R-:W-:-:S04]  /*0620*/  IMAD.WIDE.U32 R18, R0, UR10, RZ ;  /* 0x0000000a00127c25 */ /* 0x000fc8000f8e00ff */
[----:B------:R-:W-:Y:S02]  /*0630*/  IMAD R25, R0, UR11, R25 ;  /* 0x0000000b00197c24 */ /* 0x000fe4000f8e0219 */
[----:B------:R-:W-:-:S04]  /*0640*/  IMAD.WIDE.U32 R16, R22, UR10, RZ ;  /* 0x0000000a16107c25 */ /* 0x000fc8000f8e00ff */
[----:B------:R-:W-:Y:S01]  /*0650*/  IMAD R47, R22, UR11, R23 ;  /* 0x0000000b162f7c24 */ /* 0x000fe2000f8e0217 */
[----:B------:R-:W1:Y:S01]  /*0660*/  LDCU.64 UR10, c[0x0][0x358] ;  /* 0x00006b00ff0a77ac */ /* 0x000e620008000a00 */
[----:B------:R-:W-:Y:S02]  /*0670*/  IMAD.SHL.U32 R23, R37, 0x8, RZ ;  /* 0x0000000825177824 */ /* 0x000fe400078e00ff */
[----:B------:R-:W-:Y:S02]  /*0680*/  IMAD.SHL.U32 R40, R18, 0x8, RZ ;  /* 0x0000000812287824 */ /* 0x000fe400078e00ff */
[----:B------:R-:W-:Y:S02]  /*0690*/  IMAD.IADD R45, R19, 0x1, R25 ;  /* 0x00000001132d7824 */ /* 0x000fe400078e0219 */
[----:B------:R-:W-:Y:S01]  /*06a0*/  IMAD.X R22, RZ, RZ, UR13, P0 ;  /* 0x0000000dff167e24 */ /* 0x000fe200080e06ff */
[----:B------:R-:W-:Y:S01]  /*06b0*/  ISETP.GE.U32.AND P0, PT, R20, UR20, PT ;  /* 0x0000001414007c0c */ /* 0x000fe2000bf06070 */
[----:B------:R-:W-:Y:S01]  /*06c0*/  IMAD.IADD R47, R17, 0x1, R47 ;  /* 0x00000001112f7824 */ /* 0x000fe200078e022f */
[----:B0-----:R-:W-:Y:S01]  /*06d0*/  IADD3 R40, P2, P3, R40, UR18, -R23 ;  /* 0x0000001228287c10 */ /* 0x001fe2000fb5e817 */
[----:B------:R-:W-:Y:S01]  /*06e0*/  IMAD.SHL.U32 R42, R16, 0x8, RZ ;  /* 0x00000008102a7824 */ /* 0x000fe200078e00ff */
[----:B------:R-:W-:Y:S01]  /*06f0*/  SHF.L.U64.HI R45, R18, 0x3, R45 ;  /* 0x00000003122d7819 */ /* 0x000fe2000001022d */
[----:B------:R-:W-:Y:S01]  /*0700*/  IMAD.U32 R43, RZ, RZ, UR5 ;  /* 0x00000005ff2b7e24 */ /* 0x000fe2000f8e00ff */
[----:B------:R-:W-:Y:S01]  /*0710*/  SHF.L.U64.HI R0, R37, 0x3, R22 ;  /* 0x0000000325007819 */ /* 0x000fe20000010216 */
[----:B------:R-:W0:Y:S01]  /*0720*/  LDCU.64 UR12, c[0x0][0x3a0] ;  /* 0x00007400ff0c77ac */ /* 0x000e220008000a00 */
[----:B------:R-:W-:-:S02]  /*0730*/  ISETP.GE.AND.EX P0, PT, RZ, UR21, PT, P0 ;  /* 0x00000015ff007c0c */ /* 0x000fc4000bf06300 */
[----:B------:R-:W-:Y:S02]  /*0740*/  IADD3.X R45, PT, PT, R45, UR19, ~R0, P2, P3 ;  /* 0x000000132d2d7c10 */ /* 0x000fe400097e6c00 */
[----:B------:R-:W-:Y:S02]  /*0750*/  SHF.L.U64.HI R47, R16, 0x3, R47 ;  /* 0x00000003102f7819 */ /* 0x000fe4000001022f */
[----:B------:R-:W-:Y:S02]  /*0760*/  ISETP.LT.AND.EX P0, PT, RZ, UR23, !P0, P1 ;  /* 0x00000017ff007c0c */ /* 0x000fe4000c701310 */
[----:B------:R-:W-:Y:S02]  /*0770*/  LEA R17, P2, -R20, RZ, 0x3 ;  /* 0x000000ff14117211 */ /* 0x000fe400078419ff */
[----:B------:R-:W-:Y:S02]  /*0780*/  IADD3 R16, P1, PT, R37, -UR20, RZ ;  /* 0x8000001425107c10 */ /* 0x000fe4000ff3e0ff */
[----:B------:R-:W-:Y:S01]  /*0790*/  IADD3 R42, P4, P5, R42, UR18, -R23 ;  /* 0x000000122a2a7c10 */ /* 0x000fe2000fd9e817 */
[----:B------:R-:W-:Y:S01]  /*07a0*/  IMAD.X R36, RZ, RZ, ~R36, P2 ;  /* 0x000000ffff247224 */ /* 0x000fe200010e0e24 */
[----:B------:R-:W-:Y:S01]  /*07b0*/  IADD3.X R18, PT, PT, R22, ~UR21, RZ, P1, !PT ;  /* 0x8000001516127c10 */ /* 0x000fe20008ffe4ff */
[----:B------:R-:W2:Y:S01]  /*07c0*/  LDCU.64 UR20, c[0x0][0x3a8] ;  /* 0x00007500ff1477ac */ /* 0x000ea20008000a00 */
[----:B------:R-:W-:-:S02]  /*07d0*/  IADD3.X R47, PT, PT, R47, UR19, ~R0, P4, P5 ;  /* 0x000000132f2f7c10 */ /* 0x000fc4000a7eac00 */
[----:B------:R-:W-:Y:S01]  /*07e0*/  IADD3 R19, P1, PT, RZ, -R20, RZ ;  /* 0x80000014ff137210 */ /* 0x000fe20007f3e0ff */
[----:B------:R-:W3:Y:S01]  /*07f0*/  LDCU.64 UR18, c[0x0][0x390] ;  /* 0x00007200ff1277ac */ /* 0x000ee20008000a00 */
[----:B------:R-:W-:Y:S02]  /*0800*/  IADD3 R38, P2, PT, R20, UR15, RZ ;  /* 0x0000000f14267c10 */ /* 0x000fe4000ff5e0ff */
[----:B------:R-:W-:Y:S01]  /*0810*/  IADD3 R37, P5, PT, R37, -0x1, RZ ;  /* 0xffffffff25257810 */ /* 0x000fe20007fbe0ff */
[----:B------:R-:W-:Y:S01]  /*0820*/  IMAD.X R44, RZ, RZ, -0x1, P1 ;  /* 0xffffffffff2c7424 */ /* 0x000fe200008e06ff */
[----:B------:R-:W-:Y:S01]  /*0830*/  IADD3 R40, P4, PT, R40, -0x8, RZ ;  /* 0xfffffff828287810 */ /* 0x000fe20007f9e0ff */
[----:B------:R-:W-:Y:S01]  /*0840*/  IMAD.X R46, RZ, RZ, UR16, P2 ;  /* 0x00000010ff2e7e24 */ /* 0x000fe200090e06ff */
[----:B------:R-:W-:Y:S02]  /*0850*/  IADD3 R42, P3, PT, R42, -0x8, RZ ;  /* 0xfffffff82a2a7810 */ /* 0x000fe40007f7e0ff */
[----:B------:R-:W-:-:S02]  /*0860*/  IADD3.X R41, PT, PT, R22, -0x1, RZ, P5, !PT ;  /* 0xffffffff16297810 */ /* 0x000fc40002ffe4ff */
[----:B------:R-:W-:Y:S02]  /*0870*/  IADD3.X R43, PT, PT, R43, -0x1, RZ, P6, !PT ;  /* 0xffffffff2b2b7810 */ /* 0x000fe400037fe4ff */
[----:B------:R-:W-:Y:S02]  /*0880*/  IADD3.X R45, PT, PT, R45, -0x1, RZ, P4, !PT ;  /* 0xffffffff2d2d7810 */ /* 0x000fe400027fe4ff */
[----:B012---:R-:W-:-:S07]  /*0890*/  IADD3.X R47, PT, PT, R47, -0x1, RZ, P3, !PT ;  /* 0xffffffff2f2f7810 */ /* 0x007fce0001ffe4ff */
.L_x_25:
[C---:B------:R-:W-:Y:S01]  /*08a0*/  ISETP.GT.U32.AND P1, PT, R19.reuse, -0x1, PT ;  /* 0xffffffff1300780c */ /* 0x040fe20003f24070 */
[----:B------:R-:W-:Y:S01]  /*08b0*/  BSSY.RECONVERGENT B0, `(.L_x_20) ;  /* 0x000008e000007945 */ /* 0x000fe20003800200 */
[----:B---3--:R-:W-:Y:S02]  /*08c0*/  ISETP.LT.U32.AND P2, PT, R19, UR18, PT ;  /* 0x0000001213007c0c */ /* 0x008fe4000bf41070 */
[----:B------:R-:W-:-:S04]  /*08d0*/  ISETP.GT.AND.EX P1, PT, R44, -0x1, PT, P1 ;  /* 0xffffffff2c00780c */ /* 0x000fc80003f24310 */
[----:B------:R-:W-:-:S04]  /*08e0*/  ISETP.LT.AND.EX P1, PT, R44, UR19, P1, P2 ;  /* 0x000000132c007c0c */ /* 0x000fc80008f21320 */
[----:B------:R-:W-:-:S13]  /*08f0*/  PLOP3.LUT P1, PT, P0, P1, PT, 0x80, 0x8 ;  /* 0x000000000008781c */ /* 0x000fda0000723070 */
[----:B012---:R-:W-:Y:S05]  /*0900*/  @!P1 BRA `(.L_x_21) ;  /* 0x0000000800209947 */ /* 0x007fea0003800000 */
[----:B------:R-:W-:Y:S02]  /*0910*/  ISETP.NE.U32.AND P1, PT, R19, RZ, PT ;  /* 0x000000ff1300720c */ /* 0x000fe40003f25070 */
[----:B------:R-:W-:Y:S02]  /*0920*/  ISETP.NE.AND P2, PT, R20, RZ, PT ;  /* 0x000000ff1400720c */ /* 0x000fe40003f45270 */
[----:B------:R-:W-:-:S13]  /*0930*/  ISETP.NE.AND.EX P1, PT, R44, RZ, PT, P1 ;  /* 0x000000ff2c00720c */ /* 0x000fda0003f25310 */
[----:B------:R-:W-:Y:S05]  /*0940*/  @P1 BRA P2, `(.L_x_22) ;  /* 0x0000000000281947 */ /* 0x000fea0001000000 */
[----:B------:R-:W-:-:S04]  /*0950*/  ISETP.GT.U32.AND P1, PT, R20, R19, PT ;  /* 0x000000131400720c */ /* 0x000fc80003f24070 */
[----:B------:R-:W-:-:S04]  /*0960*/  ISETP.GT.AND.EX P1, PT, RZ, R44, PT, P1 ;  /* 0x0000002cff00720c */ /* 0x000fc80003f24310 */
[----:B------:R-:W-:Y:S02]  /*0970*/  SEL R26, R20, R19, P1 ;  /* 0x00000013141a7207 */ /* 0x000fe40000800000 */
[----:B------:R-:W-:Y:S02]  /*0980*/  SEL R27, R44, RZ, !P1 ;  /* 0x000000ff2c1b7207 */ /* 0x000fe40004800000 */
[----:B------:R-:W-:Y:S02]  /*0990*/  IADD3 R22, P1, PT, R17, R7, RZ ;  /* 0x0000000711167210 */ /* 0x000fe40007f3e0ff */
[----:B------:R-:W0:Y:S03]  /*09a0*/  I2F.F64.U64 R24, R26 ;  /* 0x0000001a00187312 */ /* 0x000e260000301800 */
[----:B------:R-:W-:Y:S01]  /*09b0*/  IMAD.X R23, R36, 0x1, R9, P1 ;  /* 0x0000000124177824 */ /* 0x000fe200008e0609 */
[----:B0-----:R-:W-:-:S07]  /*09c0*/  DMUL R24, R24, UR12 ;  /* 0x0000000c18187c28 */ /* 0x001fce0008000000 */
[----:B------:R0:W-:Y:S01]  /*09d0*/  STG.E.64 desc[UR10][R22.64], R24 ;  /* 0x0000001816007986 */ /* 0x0001e2000c101b0a */
[----:B------:R-:W-:Y:S05]  /*09e0*/  BRA `(.L_x_21) ;  /* 0x0000000400e87947 */ /* 0x000fea0003800000 */
.L_x_22:
[----:B------:R-:W-:-:S04]  /*09f0*/  ISETP.GT.U32.AND P1, PT, R39, R16, PT ;  /* 0x000000102700720c */ /* 0x000fc80003f24070 */
[----:B------:R-:W-:-:S04]  /*0a00*/  ISETP.GT.AND.EX P1, PT, R43, R18, PT, P1 ;  /* 0x000000122b00720c */ /* 0x000fc80003f24310 */
[----:B------:R-:W-:Y:S02]  /*0a10*/  SEL R24, R39, R16, P1 ;  /* 0x0000001027187207 */ /* 0x000fe40000800000 */
[----:B------:R-:W-:Y:S02]  /*0a20*/  SEL R27, R43, R18, P1 ;  /* 0x000000122b1b7207 */ /* 0x000fe40000800000 */
[----:B------:R-:W-:-:S04]  /*0a30*/  ISETP.GT.U32.AND P1, PT, R24, -0x1, PT ;  /* 0xffffffff1800780c */ /* 0x000fc80003f24070 */
[----:B------:R-:W-:-:S04]  /*0a40*/  ISETP.GT.AND.EX P1, PT, R27, -0x1, PT, P1 ;  /* 0xffffffff1b00780c */ /* 0x000fc80003f24310 */
[----:B------:R-:W-:Y:S02]  /*0a50*/  SEL R24, R24, 0xffffffff, P1 ;  /* 0xffffffff18187807 */ /* 0x000fe40000800000 */
[----:B------:R-:W-:Y:S02]  /*0a60*/  SEL R27, R27, 0xffffffff, P1 ;  /* 0xffffffff1b1b7807 */ /* 0x000fe40000800000 */
[----:B------:R-:W-:-:S05]  /*0a70*/  IADD3 R0, P1, PT, -R24, R37, RZ ;  /* 0x0000002518007210 */ /* 0x000fca0007f3e1ff */
[--C-:B------:R-:W-:Y:S01]  /*0a80*/  IMAD.X R22, R41, 0x1, ~R27.reuse, P1 ;  /* 0x0000000129167824 */ /* 0x100fe200008e0e1b */
[----:B------:R-:W-:Y:S02]  /*0a90*/  IADD3 R49, P1, PT, R19, UR15, RZ ;  /* 0x0000000f13317c10 */ /* 0x000fe4000ff3e0ff */
[----:B------:R-:W-:Y:S01]  /*0aa0*/  SHF.L.U64.HI R27, R24, 0x3, R27 ;  /* 0x00000003181b7819 */ /* 0x000fe2000001021b */
[----:B------:R-:W-:Y:S01]  /*0ab0*/  IMAD R25, R22, UR18, RZ ;  /* 0x0000001216197c24 */ /* 0x000fe2000f8e02ff */
[----:B------:R-:W-:Y:S01]  /*0ac0*/  IADD3.X R29, PT, PT, R44, UR16, RZ, P1, !PT ;  /* 0x000000102c1d7c10 */ /* 0x000fe20008ffe4ff */
[----:B------:R-:W-:-:S03]  /*0ad0*/  IMAD.WIDE.U32 R22, R0, UR18, RZ ;  /* 0x0000001200167c25 */ /* 0x000fc6000f8e00ff */
[----:B------:R-:W-:Y:S01]  /*0ae0*/  LOP3.LUT R26, R29, R3, R46, 0xfe, !PT ;  /* 0x000000031d1a7212 */ /* 0x000fe200078efe2e */
[----:B------:R-:W-:Y:S02]  /*0af0*/  IMAD R31, R0, UR19, R25 ;  /* 0x00000013001f7c24 */ /* 0x000fe4000f8e0219 */
[----:B------:R-:W-:Y:S01]  /*0b00*/  IMAD.SHL.U32 R25, R24, 0x8, RZ ;  /* 0x0000000818197824 */ /* 0x000fe200078e00ff */
[----:B------:R-:W-:Y:S01]  /*0b10*/  ISETP.GE.AND P1, PT, R26, RZ, PT ;  /* 0x000000ff1a00720c */ /* 0x000fe20003f26270 */
[----:B------:R-:W-:Y:S02]  /*0b20*/  IMAD.SHL.U32 R0, R22, 0x8, RZ ;  /* 0x0000000816007824 */ /* 0x000fe400078e00ff */
[----:B------:R-:W-:Y:S01]  /*0b30*/  IMAD.IADD R23, R23, 0x1, R31 ;  /* 0x0000000117177824 */ /* 0x000fe200078e021f */
[----:B------:R-:W-:Y:S02]  /*0b40*/  CS2R R30, SRZ ;  /* 0x00000000001e7805 */ /* 0x000fe4000001ff00 */
[----:B------:R-:W-:-:S02]  /*0b50*/  IADD3 R25, P2, P3, R0, UR20, -R25 ;  /* 0x0000001400197c10 */ /* 0x000fc4000fb5e819 */
[----:B------:R-:W-:Y:S02]  /*0b60*/  SHF.L.U64.HI R22, R22, 0x3, R23 ;  /* 0x0000000316167819 */ /* 0x000fe40000010217 */
[----:B------:R-:W-:Y:S02]  /*0b70*/  LOP3.LUT R23, R29, R46, RZ, 0xfc, !PT ;  /* 0x0000002e1d177212 */ /* 0x000fe400078efcff */
[----:B------:R-:W-:Y:S01]  /*0b80*/  IADD3.X R0, PT, PT, R22, UR21, ~R27, P2, P3 ;  /* 0x0000001516007c10 */ /* 0x000fe200097e6c1b */
[----:B------:R-:W-:Y:S01]  /*0b90*/  @P1 IMAD.MOV.U32 R26, RZ, RZ, R40 ;  /* 0x000000ffff1a1224 */ /* 0x000fe200078e0028 */
[----:B------:R-:W-:Y:S01]  /*0ba0*/  IADD3 R22, P4, P5, R17, R25, R12 ;  /* 0x0000001911167210 */ /* 0x000fe20007d9e00c */
[----:B------:R-:W-:Y:S01]  /*0bb0*/  @P1 IMAD.MOV.U32 R27, RZ, RZ, R45 ;  /* 0x000000ffff1b1224 */ /* 0x000fe200078e002d */
[----:B------:R-:W-:Y:S02]  /*0bc0*/  ISETP.GE.AND P3, PT, R23, RZ, PT ;  /* 0x000000ff1700720c */ /* 0x000fe40003f66270 */
[----:B------:R-:W-:-:S02]  /*0bd0*/  ISETP.GE.AND P2, PT, R3, RZ, PT ;  /* 0x000000ff0300720c */ /* 0x000fc40003f46270 */
[----:B------:R-:W-:Y:S01]  /*0be0*/  IADD3.X R23, PT, PT, R36, R0, R15, P4, P5 ;  /* 0x0000000024177210 */ /* 0x000fe200027ea40f */
[----:B------:R0:W2:Y:S01]  /*0bf0*/  @P1 LDG.E.64 R30, desc[UR10][R26.64] ;  /* 0x0000000a1a1e1981 */ /* 0x0000a2000c1e1b00 */
[----:B------:R-:W-:-:S04]  /*0c00*/  CS2R R34, SRZ ;  /* 0x0000000000227805 */ /* 0x000fc8000001ff00 */
[----:B------:R-:W2:Y:S03]  /*0c10*/  LDG.E.64 R22, desc[UR10][R22.64+-0x8] ;  /* 0xfffff80a16167981 */ /* 0x000ea6000c1e1b00 */
[----:B0-----:R-:W-:Y:S02]  /*0c20*/  @P3 IMAD.MOV.U32 R26, RZ, RZ, R42 ;  /* 0x000000ffff1a3224 */ /* 0x001fe400078e002a */
[----:B------:R-:W-:Y:S01]  /*0c30*/  @P2 IADD3 R24, P1, P4, R17, R25, R4 ;  /* 0x0000001911182210 */ /* 0x000fe20007c3e004 */
[----:B------:R-:W-:Y:S01]  /*0c40*/  @P3 IMAD.MOV.U32 R27, RZ, RZ, R47 ;  /* 0x000000ffff1b3224 */ /* 0x000fe200078e002f */
[----:B------:R-:W-:-:S04]  /*0c50*/  CS2R R32, SRZ ;  /* 0x0000000000207805 */ /* 0x000fc8000001ff00 */
[----:B------:R0:W3:Y:S01]  /*0c60*/  @P3 LDG.E.64 R34, desc[UR10][R26.64] ;  /* 0x0000000a1a223981 */ /* 0x0000e2000c1e1b00 */
[----:B------:R-:W-:-:S05]  /*0c70*/  @P2 IADD3.X R25, PT, PT, R36, R0, R5, P1, P4 ;  /* 0x0000000024192210 */ /* 0x000fca0000fe8405 */
[----:B------:R1:W4:Y:S01]  /*0c80*/  @P2 LDG.E.64 R32, desc[UR10][R24.64+-0x8] ;  /* 0xfffff80a18202981 */ /* 0x000322000c1e1b00 */
[----:B------:R-:W-:Y:S01]  /*0c90*/  IADD3 R51, P1, PT, R19, UR4, RZ ;  /* 0x0000000413337c10 */ /* 0x000fe2000ff3e0ff */
[----:B------:R-:W-:Y:S01]  /*0ca0*/  IMAD.MOV.U32 R28, RZ, RZ, 0x1 ;  /* 0x00000001ff1c7424 */ /* 0x000fe200078e00ff */
[----:B------:R-:W-:Y:S02]  /*0cb0*/  BSSY.RECONVERGENT B1, `(.L_x_23) ;  /* 0x000002f000017945 */ /* 0x000fe40003800200 */
[----:B------:R-:W-:Y:S02]  /*0cc0*/  ISETP.GT.U32.AND P2, PT, R16, R51, PT ;  /* 0x000000331000720c */ /* 0x000fe40003f44070 */
[----:B------:R-:W-:Y:S02]  /*0cd0*/  IADD3.X R53, PT, PT, R44, UR5, RZ, P1, !PT ;  /* 0x000000052c357c10 */ /* 0x000fe40008ffe4ff */
[----:B------:R-:W-:Y:S02]  /*0ce0*/  ISETP.LT.U32.AND P1, PT, R38, R49, PT ;  /* 0x000000312600720c */ /* 0x000fe40003f21070 */
[----:B------:R-:W-:-:S02]  /*0cf0*/  ISETP.GT.AND.EX P2, PT, R18, R53, PT, P2 ;  /* 0x000000351200720c */ /* 0x000fc40003f44320 */
[----:B------:R-:W-:Y:S02]  /*0d00*/  ISETP.LT.AND.EX P1, PT, R46, R29, PT, P1 ;  /* 0x0000001d2e00720c */ /* 0x000fe40003f21310 */
[----:B------:R-:W-:Y:S02]  /*0d10*/  SEL R0, R16, R51, P2 ;  /* 0x0000003310007207 */ /* 0x000fe40001000000 */
[----:B0-----:R-:W-:Y:S02]  /*0d20*/  SEL R26, R18, R53, P2 ;  /* 0x00000035121a7207 */ /* 0x001fe40001000000 */
[----:B------:R-:W-:Y:S02]  /*0d30*/  SEL R49, R38, R49, P1 ;  /* 0x0000003126317207 */ /* 0x000fe40000800000 */
[----:B------:R-:W-:Y:S02]  /*0d40*/  ISETP.GT.U32.AND P2, PT, R0, -0x1, PT ;  /* 0xffffffff0000780c */ /* 0x000fe40003f44070 */
[----:B------:R-:W-:-:S02]  /*0d50*/  SEL R29, R46, R29, P1 ;  /* 0x0000001d2e1d7207 */ /* 0x000fc40000800000 */
[----:B------:R-:W-:Y:S02]  /*0d60*/  ISETP.LT.U32.AND P1, PT, R49, -0x1, PT ;  /* 0xffffffff3100780c */ /* 0x000fe40003f21070 */
[----:B------:R-:W-:Y:S02]  /*0d70*/  ISETP.GT.AND.EX P2, PT, R26, -0x1, PT, P2 ;  /* 0xffffffff1a00780c */ /* 0x000fe40003f44320 */
[----:B------:R-:W-:Y:S02]  /*0d80*/  ISETP.LT.AND.EX P1, PT, R29, -0x1, PT, P1 ;  /* 0xffffffff1d00780c */ /* 0x000fe40003f21310 */
[----:B-1----:R-:W-:Y:S02]  /*0d90*/  SEL R24, R0, 0xffffffff, P2 ;  /* 0xffffffff00187807 */ /* 0x002fe40001000000 */
[----:B------:R-:W-:Y:S02]  /*0da0*/  SEL R25, R49, 0xffffffff, P1 ;  /* 0xffffffff31197807 */ /* 0x000fe40000800000 */
[----:B------:R-:W-:-:S02]  /*0db0*/  LOP3.LUT R24, RZ, R24, RZ, 0x33, !PT ;  /* 0x00000018ff187212 */ /* 0x000fc400078e33ff */
[----:B------:R-:W-:Y:S02]  /*0dc0*/  SEL R0, R26, 0xffffffff, P2 ;  /* 0xffffffff1a007807 */ /* 0x000fe40001000000 */
[----:B------:R-:W-:Y:S02]  /*0dd0*/  IADD3 R24, P2, P3, R24, UR9, R25 ;  /* 0x0000000918187c10 */ /* 0x000fe4000fb5e019 */
[----:B------:R-:W-:Y:S02]  /*0de0*/  SEL R25, R29, 0xffffffff, P1 ;  /* 0xffffffff1d197807 */ /* 0x000fe40000800000 */
[----:B------:R-:W-:-:S04]  /*0df0*/  LOP3.LUT R0, RZ, R0, RZ, 0x33, !PT ;  /* 0x00000000ff007212 */ /* 0x000fc800078e33ff */
[----:B------:R-:W-:-:S05]  /*0e00*/  IADD3.X R0, PT, PT, R0, UR6, R25, P2, P3 ;  /* 0x0000000600007c10 */ /* 0x000fca00097e6419 */
[----:B------:R-:W-:-:S04]  /*0e10*/  IMAD R25, R0, R11, RZ ;  /* 0x0000000b00197224 */ /* 0x000fc800078e02ff */
[C---:B------:R-:W-:Y:S02]  /*0e20*/  IMAD R27, R24.reuse, R14, R25 ;  /* 0x0000000e181b7224 */ /* 0x040fe400078e0219 */
[----:B------:R-:W-:-:S04]  /*0e30*/  IMAD.WIDE.U32 R24, R24, R11, RZ ;  /* 0x0000000b18187225 */ /* 0x000fc800078e00ff */
[----:B------:R-:W-:-:S06]  /*0e40*/  IMAD.IADD R25, R25, 0x1, R27 ;  /* 0x0000000119197824 */ /* 0x000fcc00078e021b */
[----:B------:R-:W0:Y:S08]  /*0e50*/  I2F.F64.S64 R24, R24 ;  /* 0x0000001800187312 */ /* 0x000e300000301c00 */
[----:B0-----:R-:W0:Y:S02]  /*0e60*/  MUFU.RCP64H R29, R25 ;  /* 0x00000019001d7308 */ /* 0x001e240000001800 */
[----:B0-----:R-:W-:-:S08]  /*0e70*/  DFMA R26, -R24, R28, 1 ;  /* 0x3ff00000181a742b */ /* 0x001fd0000000011c */
[----:B------:R-:W-:-:S08]  /*0e80*/  DFMA R26, R26, R26, R26 ;  /* 0x0000001a1a1a722b */ /* 0x000fd0000000001a */
[----:B------:R-:W-:-:S08]  /*0e90*/  DFMA R26, R28, R26, R28 ;  /* 0x0000001a1c1a722b */ /* 0x000fd0000000001c */
[----:B------:R-:W-:-:S08]  /*0ea0*/  DFMA R28, -R24, R26, 1 ;  /* 0x3ff00000181c742b */ /* 0x000fd0000000011a */
[----:B------:R-:W-:Y:S02]  /*0eb0*/  DFMA R28, R26, R28, R26 ;  /* 0x0000001c1a1c722b */ /* 0x000fe4000000001a */
[----:B--2---:R-:W-:-:S08]  /*0ec0*/  DADD R22, R22, R30 ;  /* 0x0000000016167229 */ /* 0x004fd0000000001e */
[----:B---3--:R-:W-:-:S08]  /*0ed0*/  DADD R22, R22, -R34 ;  /* 0x0000000016167229 */ /* 0x008fd00000000822 */
[----:B----4-:R-:W-:-:S08]  /*0ee0*/  DADD R32, R22, -R32 ;  /* 0x0000000016207229 */ /* 0x010fd00000000820 */
[----:B------:R-:W-:Y:S02]  /*0ef0*/  DMUL R26, R32, R28 ;  /* 0x0000001c201a7228 */ /* 0x000fe40000000000 */
[----:B------:R-:W-:-:S06]  /*0f00*/  FSETP.GEU.AND P2, PT, |R33|, 6.5827683646048100446e-37, PT ;  /* 0x036000002100780b */ /* 0x000fcc0003f4e200 */
[----:B------:R-:W-:-:S08]  /*0f10*/  DFMA R22, -R24, R26, R32 ;  /* 0x0000001a1816722b */ /* 0x000fd00000000120 */
[----:B------:R-:W-:-:S10]  /*0f20*/  DFMA R22, R28, R22, R26 ;  /* 0x000000161c16722b */ /* 0x000fd4000000001a */
[----:B------:R-:W-:-:S05]  /*0f30*/  FFMA R0, RZ, R25, R23 ;  /* 0x00000019ff007223 */ /* 0x000fca0000000017 */
[----:B------:R-:W-:-:S13]  /*0f40*/  FSETP.GT.AND P1, PT, |R0|, 1.469367938527859385e-39, PT ;  /* 0x001000000000780b */ /* 0x000fda0003f24200 */
[----:B------:R-:W-:Y:S05]  /*0f50*/  @P1 BRA P2, `(.L_x_24) ;  /* 0x0000000000101947 */ /* 0x000fea0001000000 */
[----:B------:R-:W-:-:S07]  /*0f60*/  MOV R0, 0xf80 ;  /* 0x00000f8000007802 */ /* 0x000fce0000000f00 */
[----:B------:R-:W-:Y:S05]  /*0f70*/  CALL.REL.NOINC `($__internal_0_$__cuda_sm20_div_rn_f64_full) ;  /* 0x0000000000cc7944 */ /* 0x000fea0003c00000 */
[----:B------:R-:W-:Y:S02]  /*0f80*/  IMAD.MOV.U32 R22, RZ, RZ, R30 ;  /* 0x000000ffff167224 */ /* 0x000fe400078e001e */
[----:B------:R-:W-:-:S07]  /*0f90*/  IMAD.MOV.U32 R23, RZ, RZ, R31 ;  /* 0x000000ffff177224 */ /* 0x000fce00078e001f */
.L_x_24:
[----:B------:R-:W-:Y:S05]  /*0fa0*/  BSYNC.RECONVERGENT B1 ;  /* 0x0000000000017941 */ /* 0x000fea0003800200 */
.L_x_23:
[C---:B------:R-:W-:Y:S02]  /*0fb0*/  IADD3 R32, P1, PT, R17.reuse, R8, RZ ;  /* 0x0000000811207210 */ /* 0x040fe40007f3e0ff */
[----:B------:R-:W-:-:S03]  /*0fc0*/  IADD3 R24, P2, PT, R17, R7, RZ ;  /* 0x0000000711187210 */ /* 0x000fc60007f5e0ff */
[C---:B------:R-:W-:Y:S02]  /*0fd0*/  IMAD.X R33, R36.reuse, 0x1, R10, P1 ;  /* 0x0000000124217824 */ /* 0x040fe400008e060a */
[----:B------:R-:W-:-:S03]  /*0fe0*/  IMAD.X R25, R36, 0x1, R9, P2 ;  /* 0x0000000124197824 */ /* 0x000fc600010e0609 */
[----:B------:R-:W2:Y:S04]  /*0ff0*/  LDG.E.64 R30, desc[UR10][R32.64+-0x8] ;  /* 0xfffff80a201e7981 */ /* 0x000ea8000c1e1b00 */
[----:B------:R-:W3:Y:S04]  /*1000*/  LDG.E.64 R28, desc[UR10][R32.64] ;  /* 0x0000000a201c7981 */ /* 0x000ee8000c1e1b00 */
[----:B------:R-:W4:Y:S01]  /*1010*/  LDG.E.64 R26, desc[UR10][R24.64+-0x8] ;  /* 0xfffff80a181a7981 */ /* 0x000f22000c1e1b00 */
[----:B------:R-:W-:Y:S01]  /*1020*/  IMAD.MOV.U32 R0, RZ, RZ, 0x1 ;  /* 0x00000001ff007424 */ /* 0x000fe200078e00ff */
[----:B--2---:R-:W-:-:S02]  /*1030*/  DADD R30, R30, R22 ;  /* 0x000000001e1e7229 */ /* 0x004fc40000000016 */
[----:B---3--:R-:W-:-:S05]  /*1040*/  DADD R28, R28, UR12 ;  /* 0x0000000c1c1c7e29 */ /* 0x008fca0008000000 */
[----:B------:R1:W-:Y:S01]  /*1050*/  STL.64 [R1], R30 ;  /* 0x0000001e01007387 */ /* 0x0003e20000100a00 */
[----:B----4-:R-:W-:-:S03]  /*1060*/  DADD R26, R26, UR12 ;  /* 0x0000000c1a1a7e29 */ /* 0x010fc60008000000 */
[----:B------:R1:W-:Y:S01]  /*1070*/  STL.64 [R1+0x8], R28 ;  /* 0x0000081c01007387 */ /* 0x0003e20000100a00 */
[----:B------:R-:W-:-:S03]  /*1080*/  DSETP.GEU.AND P1, PT, R30, R28, PT ;  /* 0x0000001c1e00722a */ /* 0x000fc60003f2e000 */
[----:B------:R1:W-:Y:S01]  /*1090*/  STL.64 [R1+0x10], R26 ;  /* 0x0000101a01007387 */ /* 0x0003e20000100a00 */
[--C-:B------:R-:W-:Y:S02]  /*10a0*/  DSETP.GEU.AND P2, PT, R30, R26.reuse, PT ;  /* 0x0000001a1e00722a */ /* 0x100fe40003f4e000 */
[----:B------:R-:W-:-:S04]  /*10b0*/  DSETP.GEU.AND P3, PT, R28, R26, PT ;  /* 0x0000001a1c00722a */ /* 0x000fc80003f6e000 */
[----:B------:R-:W-:-:S04]  /*10c0*/  SEL R35, RZ, 0x2, !P2 ;  /* 0x00000002ff237807 */ /* 0x000fc80005000000 */
[----:B------:R-:W-:-:S04]  /*10d0*/  @P1 SEL R35, R0, 0x2, !P3 ;  /* 0x0000000200231807 */ /* 0x000fc80005800000 */
[----:B------:R-:W-:-:S06]  /*10e0*/  LEA R32, R35, UR17, 0x3 ;  /* 0x0000001123207c11 */ /* 0x000fcc000f8e18ff */
[----:B------:R-:W2:Y:S01]  /*10f0*/  LDL.64 R32, [R32] ;  /* 0x0000000020207983 */ /* 0x000ea20000100a00 */
[----:B------:R-:W-:-:S05]  /*1100*/  IADD3 R22, P1, PT, R19, R6, RZ ;  /* 0x0000000613167210 */ /* 0x000fca0007f3e0ff */
[----:B------:R-:W-:Y:S01]  /*1110*/  IMAD.X R23, R44, 0x1, R13, P1 ;  /* 0x000000012c177824 */ /* 0x000fe200008e060d */
[----:B------:R-:W-:Y:S01]  /*1120*/  ISETP.NE.AND P1, PT, R2, 0xb4, PT ;  /* 0x000000b40200780c */ /* 0x000fe20003f25270 */
[----:B--2---:R1:W-:Y:S04]  /*1130*/  STG.E.64 desc[UR10][R24.64], R32 ;  /* 0x0000002018007986 */ /* 0x0043e8000c101b0a */
[----:B------:R1:W-:Y:S08]  /*1140*/  STG.E.U8 desc[UR10][R22.64], R35 ;  /* 0x0000002316007986 */ /* 0x0003f0000c10110a */
[----:B------:R-:W-:Y:S05]  /*1150*/  @P1 BRA `(.L_x_21) ;  /* 0x00000000000c1947 */ /* 0x000fea0003800000 */
[----:B-1----:R-:W0:Y:S01]  /*1160*/  LDC.64 R22, c[0x0][0x3c0] ;  /* 0x0000f000ff167b82 */ /* 0x002e220000000a00 */
[----:B------:R-:W0:Y:S02]  /*1170*/  I2F.F64.U16 R24, R35 ;  /* 0x0000002300187312 */ /* 0x000e240000101800 */
[----:B0-----:R2:W-:Y:S02]  /*1180*/  REDG.E.ADD.F64.RN.STRONG.GPU desc[UR10][R22.64], R24 ;  /* 0x00000018160079a6 */ /* 0x0015e4000c12ff0a */
.L_x_21:
[----:B------:R-:W-:Y:S05]  /*1190*/  BSYNC.RECONVERGENT B0 ;  /* 0x0000000000007941 */ /* 0x000fea0003800200 */
.L_x_20:
[----:B------:R-:W-:Y:S01]  /*11a0*/  BAR.SYNC.DEFER_BLOCKING 0x0 ;  /* 0x0000000000007b1d */ /* 0x000fe20000010000 */
[----:B------:R-:W-:Y:S01]  /*11b0*/  UIADD3 UR7, UP0, UPT, UR7, -0x1, URZ ;  /* 0xffffffff07077890 */ /* 0x000fe2000ff1e0ff */
[----:B------:R-:W-:Y:S02]  /*11c0*/  IADD3 R19, P1, PT, R19, 0x1, RZ ;  /* 0x0000000113137810 */ /* 0x000fe40007f3e0ff */
[----:B------:R-:W-:Y:S01]  /*11d0*/  IADD3 R17, P2, PT, R17, 0x8, RZ ;  /* 0x0000000811117810 */ /* 0x000fe20007f5e0ff */
[----:B------:R-:W-:Y:S01]  /*11e0*/  UIADD3.X UR8, UPT, UPT, UR8, -0x1, URZ, UP0, !UPT ;  /* 0xffffffff08087890 */ /* 0x000fe200087fe4ff */
[----:B------:R-:W-:Y:S01]  /*11f0*/  IADD3 R42, P3, PT, R42, 0x8, RZ ;  /* 0x000000082a2a7810 */ /* 0x000fe20007f7e0ff */
[----:B------:R-:W-:Y:S01]  /*1200*/  UISETP.NE.U32.AND UP0, UPT, UR7, URZ, UPT ;  /* 0x000000ff0700728c */ /* 0x000fe2000bf05070 */
[----:B------:R-:W-:Y:S01]  /*1210*/  IADD3 R40, P4, PT, R40, 0x8, RZ ;  /* 0x0000000828287810 */ /* 0x000fe20007f9e0ff */
[----:B------:R-:W-:Y:S01]  /*1220*/  IMAD.X R44, RZ, RZ, R44, P1 ;  /* 0x000000ffff2c7224 */ /* 0x000fe200008e062c */
[----:B------:R-:W-:Y:S01]  /*1230*/  IADD3 R39, P5, PT, R39, 0x1, RZ ;  /* 0x0000000127277810 */ /* 0x000fe20007fbe0ff */
[----:B------:R-:W-:Y:S01]  /*1240*/  UISETP.NE.AND.EX UP0, UPT, UR8, URZ, UPT, UP0 ;  /* 0x000000ff0800728c */ /* 0x000fe2000bf05300 */
[----:B------:R-:W-:-:S02]  /*1250*/  IMAD.X R36, RZ, RZ, R36, P2 ;  /* 0x000000ffff247224 */ /* 0x000fc400010e0624 */
[----:B------:R-:W-:Y:S02]  /*1260*/  IMAD.X R47, RZ, RZ, R47, P3 ;  /* 0x000000ffff2f7224 */ /* 0x000fe400018e062f */
[----:B------:R-:W-:Y:S02]  /*1270*/  IMAD.X R45, RZ, RZ, R45, P4 ;  /* 0x000000ffff2d7224 */ /* 0x000fe400020e062d */
[----:B------:R-:W-:Y:S02]  /*1280*/  IMAD.X R43, RZ, RZ, R43, P5 ;  /* 0x000000ffff2b7224 */ /* 0x000fe400028e062b */
[----:B------:R-:W-:Y:S05]  /*1290*/  BRA.U UP0, `(.L_x_25) ;  /* 0xfffffff500807547 */ /* 0x000fea000b83ffff */
[----:B------:R-:W-:Y:S05]  /*12a0*/  EXIT ;  /* 0x000000000000794d */ /* 0x000fea0003800000 */
        .weak           $__internal_0_$__cuda_sm20_div_rn_f64_full
        .type           $__internal_0_$__cuda_sm20_div_rn_f64_full,@function
        .size           $__internal_0_$__cuda_sm20_div_rn_f64_full,(.L_x_32 - $__internal_0_$__cuda_sm20_div_rn_f64_full)
$__internal_0_$__cuda_sm20_div_rn_f64_full:
[C---:B------:R-:W-:Y:S01]  /*12b0*/  FSETP.GEU.AND P1, PT, |R25|.reuse, 1.469367938527859385e-39, PT ;  /* 0x001000001900780b */ /* 0x040fe20003f2e200 */
[----:B------:R-:W-:Y:S01]  /*12c0*/  IMAD.MOV.U32 R27, RZ, RZ, R33 ;  /* 0x000000ffff1b7224 */ /* 0x000fe200078e0021 */
[C---:B------:R-:W-:Y:S01]  /*12d0*/  LOP3.LUT R22, R25.reuse, 0x800fffff, RZ, 0xc0, !PT ;  /* 0x800fffff19167812 */ /* 0x040fe200078ec0ff */
[----:B------:R-:W-:Y:S01]  /*12e0*/  IMAD.MOV.U32 R28, RZ, RZ, 0x1 ;  /* 0x00000001ff1c7424 */ /* 0x000fe200078e00ff */
[----:B------:R-:W-:Y:S01]  /*12f0*/  LOP3.LUT R51, R25, 0x7ff00000, RZ, 0xc0, !PT ;  /* 0x7ff0000019337812 */ /* 0x000fe200078ec0ff */
[----:B------:R-:W-:Y:S01]  /*1300*/  IMAD.MOV.U32 R26, RZ, RZ, R32 ;  /* 0x000000ffff1a7224 */ /* 0x000fe200078e0020 */
[----:B------:R-:W-:Y:S01]  /*1310*/  LOP3.LUT R23, R22, 0x3ff00000, RZ, 0xfc, !PT ;  /* 0x3ff0000016177812 */ /* 0x000fe200078efcff */
[----:B------:R-:W-:Y:S01]  /*1320*/  IMAD.MOV.U32 R22, RZ, RZ, R24 ;  /* 0x000000ffff167224 */ /* 0x000fe200078e0018 */
[C---:B------:R-:W-:Y:S01]  /*1330*/  FSETP.GEU.AND P3, PT, |R27|.reuse, 1.469367938527859385e-39, PT ;  /* 0x001000001b00780b */ /* 0x040fe20003f6e200 */
[----:B------:R-:W-:Y:S01]  /*1340*/  IMAD.MOV.U32 R49, RZ, RZ, 0x1ca00000 ;  /* 0x1ca00000ff317424 */ /* 0x000fe200078e00ff */
[----:B------:R-:W-:Y:S01]  /*1350*/  LOP3.LUT R48, R27, 0x7ff00000, RZ, 0xc0, !PT ;  /* 0x7ff000001b307812 */ /* 0x000fe200078ec0ff */
[----:B------:R-:W-:Y:S02]  /*1360*/  BSSY.RECONVERGENT B2, `(.L_x_26) ;  /* 0x000004e000027945 */ /* 0x000fe40003800200 */
[----:B------:R-:W-:Y:S01]  /*1370*/  @!P1 DMUL R22, R24, 8.98846567431157953865e+307 ;  /* 0x7fe0000018169828 */ /* 0x000fe20000000000 */
[----:B------:R-:W-:-:S05]  /*1380*/  ISETP.GE.U32.AND P2, PT, R48, R51, PT ;  /* 0x000000333000720c */ /* 0x000fca0003f46070 */
[----:B------:R-:W0:Y:S02]  /*1390*/  MUFU.RCP64H R29, R23 ;  /* 0x00000017001d7308 */ /* 0x000e240000001800 */
[----:B------:R-:W-:Y:S02]  /*13a0*/  @!P3 LOP3.LUT R31, R25, 0x7ff00000, RZ, 0xc0, !PT ;  /* 0x7ff00000191fb812 */ /* 0x000fe400078ec0ff */
[----:B------:R-:W-:Y:S02]  /*13b0*/  @!P1 LOP3.LUT R51, R23, 0x7ff00000, RZ, 0xc0, !PT ;  /* 0x7ff0000017339812 */ /* 0x000fe400078ec0ff */
[----:B------:R-:W-:-:S04]  /*13c0*/  @!P3 ISETP.GE.U32.AND P4, PT, R48, R31, PT ;  /* 0x0000001f3000b20c */ /* 0x000fc80003f86070 */
[----:B------:R-:W-:-:S04]  /*13d0*/  @!P3 SEL R31, R49, 0x63400000, !P4 ;  /* 0x63400000311fb807 */ /* 0x000fc80006000000 */
[----:B------:R-:W-:Y:S01]  /*13e0*/  @!P3 LOP3.LUT R34, R31, 0x80000000, R27, 0xf8, !PT ;  /* 0x800000001f22b812 */ /* 0x000fe200078ef81b */
[----:B0-----:R-:W-:-:S03]  /*13f0*/  DFMA R32, R28, -R22, 1 ;  /* 0x3ff000001c20742b */ /* 0x001fc60000000816 */
[----:B------:R-:W-:Y:S01]  /*1400*/  @!P3 LOP3.LUT R35, R34, 0x100000, RZ, 0xfc, !PT ;  /* 0x001000002223b812 */ /* 0x000fe200078efcff */
[----:B------:R-:W-:-:S04]  /*1410*/  @!P3 IMAD.MOV.U32 R34, RZ, RZ, RZ ;  /* 0x000000ffff22b224 */ /* 0x000fc800078e00ff */
[----:B------:R-:W-:-:S08]  /*1420*/  DFMA R32, R32, R32, R32 ;  /* 0x000000202020722b */ /* 0x000fd00000000020 */
[----:B------:R-:W-:Y:S01]  /*1430*/  DFMA R32, R28, R32, R28 ;  /* 0x000000201c20722b */ /* 0x000fe2000000001c */
[----:B------:R-:W-:Y:S01]  /*1440*/  SEL R29, R49, 0x63400000, !P2 ;  /* 0x63400000311d7807 */ /* 0x000fe20005000000 */
[----:B------:R-:W-:-:S03]  /*1450*/  IMAD.MOV.U32 R28, RZ, RZ, R26 ;  /* 0x000000ffff1c7224 */ /* 0x000fc600078e001a */
[----:B------:R-:W-:-:S03]  /*1460*/  LOP3.LUT R29, R29, 0x800fffff, R27, 0xf8, !PT ;  /* 0x800fffff1d1d7812 */ /* 0x000fc600078ef81b */
[----:B------:R-:W-:-:S03]  /*1470*/  DFMA R30, R32, -R22, 1 ;  /* 0x3ff00000201e742b */ /* 0x000fc60000000816 */
[----:B------:R-:W-:-:S05]  /*1480*/  @!P3 DFMA R28, R28, 2, -R34 ;  /* 0x400000001c1cb82b */ /* 0x000fca0000000822 */
[----:B------:R-:W-:-:S08]  /*1490*/  DFMA R30, R32, R30, R32 ;  /* 0x0000001e201e722b */ /* 0x000fd00000000020 */
[----:B------:R-:W-:-:S08]  /*14a0*/  DMUL R32, R30, R28 ;  /* 0x0000001c1e207228 */ /* 0x000fd00000000000 */
[----:B------:R-:W-:-:S08]  /*14b0*/  DFMA R34, R32, -R22, R28 ;  /* 0x800000162022722b */ /* 0x000fd0000000001c */
[----:B------:R-:W-:Y:S01]  /*14c0*/  DFMA R34, R30, R34, R32 ;  /* 0x000000221e22722b */ /* 0x000fe20000000020 */
[----:B------:R-:W-:Y:S01]  /*14d0*/  IMAD.MOV.U32 R32, RZ, RZ, R48 ;  /* 0x000000ffff207224 */ /* 0x000fe200078e0030 */
[----:B------:R-:W-:-:S05]  /*14e0*/  @!P3 LOP3.LUT R32, R29, 0x7ff00000, RZ, 0xc0, !PT ;  /* 0x7ff000001d20b812 */ /* 0x000fca00078ec0ff */
[----:B------:R-:W-:-:S05]  /*14f0*/  VIADD R30, R32, 0xffffffff ;  /* 0xffffffff201e7836 */ /* 0x000fca0000000000 */
[----:B------:R-:W-:Y:S01]  /*1500*/  ISETP.GT.U32.AND P1, PT, R30, 0x7feffffe, PT ;  /* 0x7feffffe1e00780c */ /* 0x000fe20003f24070 */
[----:B------:R-:W-:-:S05]  /*1510*/  VIADD R30, R51, 0xffffffff ;  /* 0xffffffff331e7836 */ /* 0x000fca0000000000 */
[----:B------:R-:W-:-:S13]  /*1520*/  ISETP.GT.U32.OR P1, PT, R30, 0x7feffffe, P1 ;  /* 0x7feffffe1e00780c */ /* 0x000fda0000f24470 */
[----:B------:R-:W-:Y:S05]  /*1530*/  @P1 BRA `(.L_x_27) ;  /* 0x00000000006c1947 */ /* 0x000fea0003800000 */
[----:B------:R-:W-:-:S04]  /*1540*/  LOP3.LUT R27, R25, 0x7ff00000, RZ, 0xc0, !PT ;  /* 0x7ff00000191b7812 */ /* 0x000fc800078ec0ff */
[CC--:B------:R-:W-:Y:S02]  /*1550*/  VIADDMNMX R26, R48.reuse, -R27.reuse, 0xb9600000, !PT ;  /* 0xb9600000301a7446 */ /* 0x0c0fe4000780091b */
[----:B------:R-:W-:Y:S02]  /*1560*/  ISETP.GE.U32.AND P1, PT, R48, R27, PT ;  /* 0x0000001b3000720c */ /* 0x000fe40003f26070 */
[----:B------:R-:W-:Y:S02]  /*1570*/  VIMNMX R26, PT, PT, R26, 0x46a00000, PT ;  /* 0x46a000001a1a7848 */ /* 0x000fe40003fe0100 */
[----:B------:R-:W-:-:S05]  /*1580*/  SEL R49, R49, 0x63400000, !P1 ;  /* 0x6340000031317807 */ /* 0x000fca0004800000 */
[----:B------:R-:W-:Y:S02]  /*1590*/  IMAD.IADD R32, R26, 0x1, -R49 ;  /* 0x000000011a207824 */ /* 0x000fe400078e0a31 */
[----:B------:R-:W-:Y:S02]  /*15a0*/  IMAD.MOV.U32 R26, RZ, RZ, RZ ;  /* 0x000000ffff1a7224 */ /* 0x000fe400078e00ff */
[----:B------:R-:W-:-:S06]  /*15b0*/  VIADD R27, R32, 0x7fe00000 ;  /* 0x7fe00000201b7836 */ /* 0x000fcc0000000000 */
[----:B------:R-:W-:-:S10]  /*15c0*/  DMUL R30, R34, R26 ;  /* 0x0000001a221e7228 */ /* 0x000fd40000000000 */
[----:B------:R-:W-:-:S13]  /*15d0*/  FSETP.GTU.AND P1, PT, |R31|, 1.469367938527859385e-39, PT ;  /* 0x001000001f00780b */ /* 0x000fda0003f2c200 */
[----:B------:R-:W-:Y:S05]  /*15e0*/  @P1 BRA `(.L_x_28) ;  /* 0x0000000000941947 */ /* 0x000fea0003800000 */
[----:B------:R-:W-:Y:S01]  /*15f0*/  DFMA R22, R34, -R22, R28 ;  /* 0x800000162216722b */ /* 0x000fe2000000001c */
[----:B------:R-:W-:-:S09]  /*1600*/  IMAD.MOV.U32 R26, RZ, RZ, RZ ;  /* 0x000000ffff1a7224 */ /* 0x000fd200078e00ff */
[C---:B------:R-:W-:Y:S02]  /*1610*/  FSETP.NEU.AND P1, PT, R23.reuse, RZ, PT ;  /* 0x000000ff1700720b */ /* 0x040fe40003f2d000 */
[----:B------:R-:W-:-:S04]  /*1620*/  LOP3.LUT R25, R23, 0x80000000, R25, 0x48, !PT ;  /* 0x8000000017197812 */ /* 0x000fc800078e4819 */
[----:B------:R-:W-:-:S07]  /*1630*/  LOP3.LUT R27, R25, R27, RZ, 0xfc, !PT ;  /* 0x0000001b191b7212 */ /* 0x000fce00078efcff */
[----:B------:R-:W-:Y:S05]  /*1640*/  @!P1 BRA `(.L_x_28) ;  /* 0x00000000007c9947 */ /* 0x000fea0003800000 */
[----:B------:R-:W-:Y:S01]  /*1650*/  IMAD.MOV R23, RZ, RZ, -R32 ;  /* 0x000000ffff177224 */ /* 0x000fe200078e0a20 */
[----:B------:R-:W-:Y:S01]  /*1660*/  DMUL.RP R26, R34, R26 ;  /* 0x0000001a221a7228 */ /* 0x000fe20000008000 */
[----:B------:R-:W-:-:S06]  /*1670*/  IMAD.MOV.U32 R22, RZ, RZ, RZ ;  /* 0x000000ffff167224 */ /* 0x000fcc00078e00ff */
[----:B------:R-:W-:-:S03]  /*1680*/  DFMA R22, R30, -R22, R34 ;  /* 0x800000161e16722b */ /* 0x000fc60000000022 */
[----:B------:R-:W-:-:S03]  /*1690*/  LOP3.LUT R25, R27, R25, RZ, 0x3c, !PT ;  /* 0x000000191b197212 */ /* 0x000fc600078e3cff */
[----:B------:R-:W-:-:S04]  /*16a0*/  IADD3 R22, PT, PT, -R32, -0x43300000, RZ ;  /* 0xbcd0000020167810 */ /* 0x000fc80007ffe1ff */
[----:B------:R-:W-:-:S04]  /*16b0*/  FSETP.NEU.AND P1, PT, |R23|, R22, PT ;  /* 0x000000161700720b */ /* 0x000fc80003f2d200 */
[----:B------:R-:W-:Y:S02]  /*16c0*/  FSEL R30, R26, R30, !P1 ;  /* 0x0000001e1a1e7208 */ /* 0x000fe40004800000 */
[----:B------:R-:W-:Y:S01]  /*16d0*/  FSEL R31, R25, R31, !P1 ;  /* 0x0000001f191f7208 */ /* 0x000fe20004800000 */
[----:B------:R-:W-:Y:S06]  /*16e0*/  BRA `(.L_x_28) ;  /* 0x0000000000547947 */ /* 0x000fec0003800000 */
.L_x_27:
[----:B------:R-:W-:-:S14]  /*16f0*/  DSETP.NAN.AND P1, PT, R26, R26, PT ;  /* 0x0000001a1a00722a */ /* 0x000fdc0003f28000 */
[----:B------:R-:W-:Y:S05]  /*1700*/  @P1 BRA `(.L_x_29) ;  /* 0x0000000000441947 */ /* 0x000fea0003800000 */
[----:B------:R-:W-:-:S14]  /*1710*/  DSETP.NAN.AND P1, PT, R24, R24, PT ;  /* 0x000000181800722a */ /* 0x000fdc0003f28000 */
[----:B------:R-:W-:Y:S05]  /*1720*/  @P1 BRA `(.L_x_30) ;  /* 0x0000000000301947 */ /* 0x000fea0003800000 */
[----:B------:R-:W-:Y:S01]  /*1730*/  ISETP.NE.AND P1, PT, R32, R51, PT ;  /* 0x000000332000720c */ /* 0x000fe20003f25270 */
[----:B------:R-:W-:Y:S02]  /*1740*/  IMAD.MOV.U32 R30, RZ, RZ, 0x0 ;  /* 0x00000000ff1e7424 */ /* 0x000fe400078e00ff */
[----:B------:R-:W-:-:S10]  /*1750*/  IMAD.MOV.U32 R31, RZ, RZ, -0x80000 ;  /* 0xfff80000ff1f7424 */ /* 0x000fd400078e00ff */
[----:B------:R-:W-:Y:S05]  /*1760*/  @!P1 BRA `(.L_x_28) ;  /* 0x0000000000349947 */ /* 0x000fea0003800000 */
[----:B------:R-:W-:Y:S02]  /*1770*/  ISETP.NE.AND P1, PT, R32, 0x7ff00000, PT ;  /* 0x7ff000002000780c */ /* 0x000fe40003f25270 */
[----:B------:R-:W-:Y:S02]  /*1780*/  LOP3.LUT R31, R27, 0x80000000, R25, 0x48, !PT ;  /* 0x800000001b1f7812 */ /* 0x000fe400078e4819 */
[----:B------:R-:W-:-:S13]  /*1790*/  ISETP.EQ.OR P1, PT, R51, RZ, !P1 ;  /* 0x000000ff3300720c */ /* 0x000fda0004f22670 */
[----:B------:R-:W-:Y:S01]  /*17a0*/  @P1 LOP3.LUT R22, R31, 0x7ff00000, RZ, 0xfc, !PT ;  /* 0x7ff000001f161812 */ /* 0x000fe200078efcff */
[----:B------:R-:W-:Y:S02]  /*17b0*/  @!P1 IMAD.MOV.U32 R30, RZ, RZ, RZ ;  /* 0x000000ffff1e9224 */ /* 0x000fe400078e00ff */
[----:B------:R-:W-:Y:S02]  /*17c0*/  @P1 IMAD.MOV.U32 R30, RZ, RZ, RZ ;  /* 0x000000ffff1e1224 */ /* 0x000fe400078e00ff */
[----:B------:R-:W-:Y:S01]  /*17d0*/  @P1 IMAD.MOV.U32 R31, RZ, RZ, R22 ;  /* 0x000000ffff1f1224 */ /* 0x000fe200078e0016 */
[----:B------:R-:W-:Y:S06]  /*17e0*/  BRA `(.L_x_28) ;  /* 0x0000000000147947 */ /* 0x000fec0003800000 */
.L_x_30:
[----:B------:R-:W-:Y:S01]  /*17f0*/  LOP3.LUT R31, R25, 0x80000, RZ, 0xfc, !PT ;  /* 0x00080000191f7812 */ /* 0x000fe200078efcff */
[----:B------:R-:W-:Y:S01]  /*1800*/  IMAD.MOV.U32 R30, RZ, RZ, R24 ;  /* 0x000000ffff1e7224 */ /* 0x000fe200078e0018 */
[----:B------:R-:W-:Y:S06]  /*1810*/  BRA `(.L_x_28) ;  /* 0x0000000000087947 */ /* 0x000fec0003800000 */
.L_x_29:
[----:B------:R-:W-:Y:S01]  /*1820*/  LOP3.LUT R31, R27, 0x80000, RZ, 0xfc, !PT ;  /* 0x000800001b1f7812 */ /* 0x000fe200078efcff */
[----:B------:R-:W-:-:S07]  /*1830*/  IMAD.MOV.U32 R30, RZ, RZ, R26 ;  /* 0x000000ffff1e7224 */ /* 0x000fce00078e001a */
.L_x_28:
[----:B------:R-:W-:Y:S05]  /*1840*/  BSYNC.RECONVERGENT B2 ;  /* 0x0000000000027941 */ /* 0x000fea0003800200 */
.L_x_26:
[----:B------:R-:W-:Y:S02]  /*1850*/  IMAD.MOV.U32 R22, RZ, RZ, R0 ;  /* 0x000000ffff167224 */ /* 0x000fe400078e0000 */
[----:B------:R-:W-:-:S04]  /*1860*/  IMAD.MOV.U32 R23, RZ, RZ, 0x0 ;  /* 0x00000000ff177424 */ /* 0x000fc800078e00ff */
[----:B------:R-:W-:Y:S05]  /*1870*/  RET.REL.NODEC R22 `(_Z10find_costslllldPKdPdPcS1_) ;  /* 0xffffffe416e07950 */ /* 0x000fea0003c3ffff */
.L_x_31:
        /* <DEDUP_REMOVED lines=16> */
.L_x_32:


//--------------------- .nv.shared.reserved.0     --------------------------
	.section	.nv.shared.reserved.0,"aw",@nobits
	.weak		__nv_reservedSMEM_offset_0_alias
	.size		__nv_reservedSMEM_offset_0_alias, 0, 64
	.other		__nv_reservedSMEM_offset_0_alias,@"STO_CUDA_RESERVED_SHARED STV_DEFAULT"
__nv_reservedSMEM_offset_0_alias:
	.zero		0
	.zero		64


//--------------------- .nv.constant0._Z19cumulative_sum_rowslllPd --------------------------
	.section	.nv.constant0._Z19cumulative_sum_rowslllPd,"a",@progbits
	.sectionflags	@""
	.align	4
.nv.constant0._Z19cumulative_sum_rowslllPd:
	.zero		928


//--------------------- .nv.constant0._Z23cumulative_sum_cols_dstlllPd --------------------------
	.section	.nv.constant0._Z23cumulative_sum_cols_dstlllPd,"a",@progbits
	.sectionflags	@""
	.align	4
.nv.constant0._Z23cumulative_sum_cols_dstlllPd:
	.zero		928


//--------------------- .nv.constant0._Z23cumulative_sum_cols_srclllPd --------------------------
	.section	.nv.constant0._Z23cumulative_sum_cols_srclllPd,"a",@progbits
	.sectionflags	@""
	.align	4
.nv.constant0._Z23cumulative_sum_cols_srclllPd:
	.zero		928


//--------------------- .nv.constant0._Z20get_pixel_similaritylllPKdS0_Pd --------------------------
	.section	.nv.constant0._Z20get_pixel_similaritylllPKdS0_Pd,"a",@progbits
	.sectionflags	@""
	.align	4
.nv.constant0._Z20get_pixel_similaritylllPKdS0_Pd:
	.zero		944


//--------------------- .nv.constant0._Z24traceback_correspondencelllPKdPKcPlPc --------------------------
	.section	.nv.constant0._Z24traceback_correspondencelllPKdPKcPlPc,"a",@progbits
	.sectionflags	@""
	.align	4
.nv.constant0._Z24traceback_correspondencelllPKdPKcPlPc:
	.zero		952


//--------------------- .nv.constant0._Z10find_costslllldPKdPdPcS1_ --------------------------
	.section	.nv.constant0._Z10find_costslllldPKdPdPcS1_,"a",@progbits
	.sectionflags	@""
	.align	4
.nv.constant0._Z10find_costslllldPKdPdPcS1_:
	.zero		968


//--------------------- SYMBOLS --------------------------

	.type		.nv.reservedSmem.offset0,@object
	.size		.nv.reservedSmem.offset0,0x4
